//
// Generated by NVIDIA NVVM Compiler
//
// Compiler Build ID: CL-36424714
// Cuda compilation tools, release 13.0, V13.0.88
// Based on NVVM 20.0.0
//

.version 9.0
.target sm_100
.address_size 64

	// .globl	mama_batch_f32

.visible .entry mama_batch_f32(
	.param .u64 .ptr .align 1 mama_batch_f32_param_0,
	.param .u64 .ptr .align 1 mama_batch_f32_param_1,
	.param .u64 .ptr .align 1 mama_batch_f32_param_2,
	.param .u32 mama_batch_f32_param_3,
	.param .u32 mama_batch_f32_param_4,
	.param .u32 mama_batch_f32_param_5,
	.param .u64 .ptr .align 1 mama_batch_f32_param_6,
	.param .u64 .ptr .align 1 mama_batch_f32_param_7
)
{
	.local .align 8 .b8 	__local_depot0[224];
	.reg .b64 	%SP;
	.reg .b64 	%SPL;
	.reg .pred 	%p<52>;
	.reg .b16 	%rs<11>;
	.reg .b32 	%r<67>;
	.reg .b32 	%f<11>;
	.reg .b64 	%rd<128>;
	.reg .b64 	%fd<186>;

	mov.u64 	%SPL, __local_depot0;
	ld.param.u64 	%rd30, [mama_batch_f32_param_0];
	ld.param.u64 	%rd31, [mama_batch_f32_param_1];
	ld.param.u64 	%rd32, [mama_batch_f32_param_2];
	ld.param.u32 	%r21, [mama_batch_f32_param_4];
	ld.param.u32 	%r20, [mama_batch_f32_param_5];
	cvta.to.global.u64 	%rd1, %rd30;
	add.u64 	%rd2, %SPL, 0;
	add.u64 	%rd3, %SPL, 56;
	add.u64 	%rd4, %SPL, 112;
	add.u64 	%rd5, %SPL, 168;
	mov.u32 	%r1, %ctaid.x;
	setp.ge.s32 	%p1, %r1, %r21;
	mov.u32 	%r22, %tid.x;
	setp.ne.s32 	%p2, %r22, 0;
	or.pred  	%p3, %p2, %p1;
	@%p3 bra 	$L__BB0_38;
	ld.param.u64 	%rd119, [mama_batch_f32_param_7];
	ld.param.u64 	%rd117, [mama_batch_f32_param_6];
	ld.param.u32 	%r53, [mama_batch_f32_param_3];
	cvta.to.global.u64 	%rd6, %rd117;
	cvta.to.global.u64 	%rd7, %rd119;
	mul.lo.s32 	%r2, %r53, %r1;
	mul.wide.s32 	%rd39, %r2, 4;
	add.s64 	%rd8, %rd6, %rd39;
	add.s64 	%rd9, %rd7, %rd39;
	setp.lt.s32 	%p4, %r53, 1;
	@%p4 bra 	$L__BB0_13;
	ld.param.u32 	%r54, [mama_batch_f32_param_3];
	and.b32  	%r3, %r54, 7;
	setp.lt.u32 	%p5, %r54, 8;
	mov.b32 	%r64, 0;
	@%p5 bra 	$L__BB0_5;
	ld.param.u32 	%r55, [mama_batch_f32_param_3];
	and.b32  	%r64, %r55, 2147483640;
	neg.s32 	%r62, %r64;
	add.s64 	%rd41, %rd39, 16;
	add.s64 	%rd122, %rd6, %rd41;
	add.s64 	%rd121, %rd7, %rd41;
$L__BB0_4:
	.pragma "nounroll";
	mov.b32 	%r24, 2143289344;
	st.global.u32 	[%rd122+-16], %r24;
	st.global.u32 	[%rd121+-16], %r24;
	st.global.u32 	[%rd122+-12], %r24;
	st.global.u32 	[%rd121+-12], %r24;
	st.global.u32 	[%rd122+-8], %r24;
	st.global.u32 	[%rd121+-8], %r24;
	st.global.u32 	[%rd122+-4], %r24;
	st.global.u32 	[%rd121+-4], %r24;
	st.global.u32 	[%rd122], %r24;
	st.global.u32 	[%rd121], %r24;
	st.global.u32 	[%rd122+4], %r24;
	st.global.u32 	[%rd121+4], %r24;
	st.global.u32 	[%rd122+8], %r24;
	st.global.u32 	[%rd121+8], %r24;
	st.global.u32 	[%rd122+12], %r24;
	st.global.u32 	[%rd121+12], %r24;
	add.s32 	%r62, %r62, 8;
	add.s64 	%rd122, %rd122, 32;
	add.s64 	%rd121, %rd121, 32;
	setp.ne.s32 	%p6, %r62, 0;
	@%p6 bra 	$L__BB0_4;
$L__BB0_5:
	setp.eq.s32 	%p7, %r3, 0;
	@%p7 bra 	$L__BB0_13;
	ld.param.u32 	%r56, [mama_batch_f32_param_3];
	and.b32  	%r9, %r56, 3;
	setp.lt.u32 	%p8, %r3, 4;
	@%p8 bra 	$L__BB0_8;
	mul.wide.u32 	%rd42, %r64, 4;
	add.s64 	%rd43, %rd8, %rd42;
	mov.b32 	%r25, 2143289344;
	st.global.u32 	[%rd43], %r25;
	add.s64 	%rd44, %rd9, %rd42;
	st.global.u32 	[%rd44], %r25;
	st.global.u32 	[%rd43+4], %r25;
	st.global.u32 	[%rd44+4], %r25;
	st.global.u32 	[%rd43+8], %r25;
	st.global.u32 	[%rd44+8], %r25;
	st.global.u32 	[%rd43+12], %r25;
	st.global.u32 	[%rd44+12], %r25;
	add.s32 	%r64, %r64, 4;
$L__BB0_8:
	setp.eq.s32 	%p9, %r9, 0;
	@%p9 bra 	$L__BB0_13;
	setp.eq.s32 	%p10, %r9, 1;
	@%p10 bra 	$L__BB0_11;
	mul.wide.u32 	%rd45, %r64, 4;
	add.s64 	%rd46, %rd8, %rd45;
	mov.b32 	%r26, 2143289344;
	st.global.u32 	[%rd46], %r26;
	add.s64 	%rd47, %rd9, %rd45;
	st.global.u32 	[%rd47], %r26;
	st.global.u32 	[%rd46+4], %r26;
	st.global.u32 	[%rd47+4], %r26;
	add.s32 	%r64, %r64, 2;
$L__BB0_11:
	ld.param.u32 	%r57, [mama_batch_f32_param_3];
	and.b32  	%r27, %r57, 1;
	setp.eq.b32 	%p11, %r27, 1;
	not.pred 	%p12, %p11;
	@%p12 bra 	$L__BB0_13;
	mul.wide.u32 	%rd48, %r64, 4;
	add.s64 	%rd49, %rd8, %rd48;
	mov.b32 	%r28, 2143289344;
	st.global.u32 	[%rd49], %r28;
	add.s64 	%rd50, %rd9, %rd48;
	st.global.u32 	[%rd50], %r28;
$L__BB0_13:
	ld.param.u32 	%r58, [mama_batch_f32_param_3];
	setp.lt.s32 	%p13, %r58, 1;
	@%p13 bra 	$L__BB0_38;
	ld.param.u32 	%r59, [mama_batch_f32_param_3];
	max.s32 	%r14, %r20, 0;
	setp.ge.s32 	%p14, %r20, %r59;
	@%p14 bra 	$L__BB0_38;
	cvta.to.global.u64 	%rd51, %rd31;
	mul.wide.u32 	%rd52, %r1, 4;
	add.s64 	%rd53, %rd51, %rd52;
	ld.global.nc.f32 	%f1, [%rd53];
	cvt.f64.f32 	%fd1, %f1;
	cvta.to.global.u64 	%rd54, %rd32;
	add.s64 	%rd55, %rd54, %rd52;
	ld.global.nc.f32 	%f4, [%rd55];
	setp.leu.f32 	%p15, %f1, 0f00000000;
	setp.leu.f32 	%p16, %f4, 0f00000000;
	or.pred  	%p17, %p15, %p16;
	@%p17 bra 	$L__BB0_38;
	cvt.f64.f32 	%fd45, %f4;
	mul.wide.u32 	%rd57, %r14, 4;
	add.s64 	%rd58, %rd1, %rd57;
	ld.global.nc.f32 	%f5, [%rd58];
	cvt.f64.f32 	%fd175, %f5;
	st.local.f64 	[%rd2], %fd175;
	st.local.f64 	[%rd3], %fd175;
	st.local.f64 	[%rd4], %fd175;
	st.local.f64 	[%rd5], %fd175;
	st.local.f64 	[%rd2+8], %fd175;
	st.local.f64 	[%rd3+8], %fd175;
	st.local.f64 	[%rd4+8], %fd175;
	st.local.f64 	[%rd5+8], %fd175;
	st.local.f64 	[%rd2+16], %fd175;
	st.local.f64 	[%rd3+16], %fd175;
	st.local.f64 	[%rd4+16], %fd175;
	st.local.f64 	[%rd5+16], %fd175;
	st.local.f64 	[%rd2+24], %fd175;
	st.local.f64 	[%rd3+24], %fd175;
	st.local.f64 	[%rd4+24], %fd175;
	st.local.f64 	[%rd5+24], %fd175;
	st.local.f64 	[%rd2+32], %fd175;
	st.local.f64 	[%rd3+32], %fd175;
	st.local.f64 	[%rd4+32], %fd175;
	st.local.f64 	[%rd5+32], %fd175;
	st.local.f64 	[%rd2+40], %fd175;
	st.local.f64 	[%rd3+40], %fd175;
	st.local.f64 	[%rd4+40], %fd175;
	st.local.f64 	[%rd5+40], %fd175;
	st.local.f64 	[%rd2+48], %fd175;
	st.local.f64 	[%rd3+48], %fd175;
	st.local.f64 	[%rd4+48], %fd175;
	st.local.f64 	[%rd5+48], %fd175;
	setp.lt.f32 	%p18, %f4, %f1;
	selp.f64 	%fd3, %fd45, %fd1, %p18;
	selp.f64 	%fd4, %fd1, %fd45, %p18;
	add.s32 	%r66, %r14, -1;
	mov.f64 	%fd170, 0d0000000000000000;
	mov.b64 	%rd126, 0;
	mov.u64 	%rd123, %rd5;
	mov.u64 	%rd124, %rd4;
	mov.u64 	%rd125, %rd3;
	mov.u64 	%rd127, %rd2;
	mov.f64 	%fd171, %fd170;
	mov.f64 	%fd172, %fd170;
	mov.f64 	%fd173, %fd170;
	mov.f64 	%fd174, %fd170;
	mov.f64 	%fd176, %fd175;
	mov.f64 	%fd177, %fd170;
$L__BB0_17:
	ld.param.u64 	%rd113, [mama_batch_f32_param_0];
	cvt.u32.u64 	%r29, %rd126;
	mul.hi.u32 	%r30, %r29, 613566757;
	sub.s32 	%r31, %r29, %r30;
	shr.u32 	%r32, %r31, 1;
	add.s32 	%r33, %r32, %r30;
	shr.u32 	%r34, %r33, 2;
	mul.lo.s32 	%r35, %r34, 7;
	sub.s32 	%r17, %r29, %r35;
	mul.hi.u64 	%rd59, %rd126, 2635249153387078803;
	sub.s64 	%rd60, %rd126, %rd59;
	shr.u64 	%rd61, %rd60, 1;
	add.s64 	%rd62, %rd61, %rd59;
	shr.u64 	%rd63, %rd62, 2;
	mul.lo.s64 	%rd21, %rd63, -56;
	add.s32 	%r18, %r66, 1;
	cvta.to.global.u64 	%rd64, %rd113;
	mul.wide.u32 	%rd65, %r18, 4;
	add.s64 	%rd66, %rd64, %rd65;
	ld.global.nc.f32 	%f3, [%rd66];
	cvt.f64.f32 	%fd180, %f3;
	setp.le.u32 	%p19, %r18, %r14;
	mov.f64 	%fd178, %fd180;
	@%p19 bra 	$L__BB0_19;
	ld.param.u64 	%rd114, [mama_batch_f32_param_0];
	cvta.to.global.u64 	%rd67, %rd114;
	mul.wide.u32 	%rd68, %r66, 4;
	add.s64 	%rd69, %rd67, %rd68;
	ld.global.nc.f32 	%f6, [%rd69];
	cvt.f64.f32 	%fd178, %f6;
$L__BB0_19:
	add.s32 	%r36, %r14, 2;
	setp.lt.u32 	%p20, %r18, %r36;
	mov.f64 	%fd179, %fd180;
	@%p20 bra 	$L__BB0_21;
	ld.param.u64 	%rd115, [mama_batch_f32_param_0];
	add.s32 	%r37, %r66, -1;
	cvta.to.global.u64 	%rd70, %rd115;
	mul.wide.u32 	%rd71, %r37, 4;
	add.s64 	%rd72, %rd70, %rd71;
	ld.global.nc.f32 	%f7, [%rd72];
	cvt.f64.f32 	%fd179, %f7;
$L__BB0_21:
	add.s32 	%r38, %r14, 3;
	setp.lt.u32 	%p21, %r18, %r38;
	@%p21 bra 	$L__BB0_23;
	ld.param.u64 	%rd116, [mama_batch_f32_param_0];
	add.s32 	%r39, %r66, -2;
	cvta.to.global.u64 	%rd73, %rd116;
	mul.wide.u32 	%rd74, %r39, 4;
	add.s64 	%rd75, %rd73, %rd74;
	ld.global.nc.f32 	%f8, [%rd75];
	cvt.f64.f32 	%fd180, %f8;
$L__BB0_23:
	add.s32 	%r40, %r14, 3;
	setp.lt.u32 	%p22, %r18, %r40;
	cvt.f64.f32 	%fd46, %f3;
	mul.f64 	%fd47, %fd178, 0d4008000000000000;
	fma.rn.f64 	%fd48, %fd46, 0d4010000000000000, %fd47;
	fma.rn.f64 	%fd49, %fd179, 0d4000000000000000, %fd48;
	add.f64 	%fd50, %fd49, %fd180;
	div.rn.f64 	%fd51, %fd50, 0d4024000000000000;
	add.s64 	%rd76, %rd127, %rd21;
	st.local.f64 	[%rd76], %fd51;
	cvt.u16.u32 	%rs1, %r17;
	setp.lt.u32 	%p23, %r17, 2;
	selp.b16 	%rs2, 5, -2, %p23;
	add.s16 	%rs3, %rs2, %rs1;
	cvt.u64.u16 	%rd77, %rs3;
	and.b64  	%rd22, %rd77, 255;
	cvt.u32.u16 	%r41, %rs3;
	and.b32  	%r42, %r41, 255;
	mul.wide.u32 	%rd78, %r42, 8;
	add.s64 	%rd79, %rd2, %rd78;
	ld.local.f64 	%fd52, [%rd79];
	setp.lt.u32 	%p24, %r17, 4;
	selp.b16 	%rs4, 3, -4, %p24;
	add.s16 	%rs5, %rs4, %rs1;
	cvt.u64.u16 	%rd80, %rs5;
	and.b64  	%rd23, %rd80, 255;
	cvt.u32.u16 	%r43, %rs5;
	and.b32  	%r44, %r43, 255;
	mul.wide.u32 	%rd81, %r44, 8;
	add.s64 	%rd82, %rd2, %rd81;
	ld.local.f64 	%fd53, [%rd82];
	setp.lt.u32 	%p25, %r17, 6;
	selp.b16 	%rs6, 1, -6, %p25;
	add.s16 	%rs7, %rs6, %rs1;
	cvt.u64.u16 	%rd83, %rs7;
	and.b64  	%rd24, %rd83, 255;
	cvt.u32.u16 	%r45, %rs7;
	and.b32  	%r46, %r45, 255;
	mul.wide.u32 	%rd84, %r46, 8;
	add.s64 	%rd85, %rd2, %rd84;
	ld.local.f64 	%fd54, [%rd85];
	fma.rn.f64 	%fd55, %fd177, 0d3FB3333333333333, 0d3FE147AE147AE148;
	mul.f64 	%fd56, %fd52, 0d3FE275F6FD21FF2E;
	fma.rn.f64 	%fd57, %fd51, 0d3FB8A0902DE00D1B, %fd56;
	mul.f64 	%fd58, %fd53, 0d3FE275F6FD21FF2E;
	sub.f64 	%fd59, %fd57, %fd58;
	mul.f64 	%fd60, %fd54, 0d3FB8A0902DE00D1B;
	sub.f64 	%fd61, %fd59, %fd60;
	mul.f64 	%fd20, %fd55, %fd61;
	add.s64 	%rd86, %rd125, %rd21;
	st.local.f64 	[%rd86], %fd20;
	mov.f64 	%fd181, %fd20;
	@%p22 bra 	$L__BB0_25;
	setp.lt.u32 	%p26, %r17, 3;
	selp.b16 	%rs8, 4, -3, %p26;
	cvt.u16.u32 	%rs9, %r17;
	add.s16 	%rs10, %rs8, %rs9;
	cvt.u32.u16 	%r47, %rs10;
	and.b32  	%r48, %r47, 255;
	mul.wide.u32 	%rd87, %r48, 8;
	add.s64 	%rd88, %rd3, %rd87;
	ld.local.f64 	%fd181, [%rd88];
$L__BB0_25:
	add.s64 	%rd89, %rd124, %rd21;
	st.local.f64 	[%rd89], %fd181;
	shl.b64 	%rd90, %rd22, 3;
	add.s64 	%rd91, %rd3, %rd90;
	ld.local.f64 	%fd62, [%rd91];
	shl.b64 	%rd92, %rd23, 3;
	add.s64 	%rd93, %rd3, %rd92;
	ld.local.f64 	%fd63, [%rd93];
	shl.b64 	%rd94, %rd24, 3;
	add.s64 	%rd95, %rd3, %rd94;
	ld.local.f64 	%fd64, [%rd95];
	mul.f64 	%fd65, %fd62, 0d3FE275F6FD21FF2E;
	fma.rn.f64 	%fd66, %fd20, 0d3FB8A0902DE00D1B, %fd65;
	mul.f64 	%fd67, %fd63, 0d3FE275F6FD21FF2E;
	sub.f64 	%fd68, %fd66, %fd67;
	mul.f64 	%fd69, %fd64, 0d3FB8A0902DE00D1B;
	sub.f64 	%fd70, %fd68, %fd69;
	fma.rn.f64 	%fd71, %fd177, 0d3FB3333333333333, 0d3FE147AE147AE148;
	mul.f64 	%fd23, %fd71, %fd70;
	add.s64 	%rd96, %rd123, %rd21;
	st.local.f64 	[%rd96], %fd23;
	add.s64 	%rd97, %rd4, %rd90;
	ld.local.f64 	%fd72, [%rd97];
	add.s64 	%rd98, %rd4, %rd92;
	ld.local.f64 	%fd73, [%rd98];
	add.s64 	%rd99, %rd4, %rd94;
	ld.local.f64 	%fd74, [%rd99];
	mul.f64 	%fd75, %fd72, 0d3FE275F6FD21FF2E;
	fma.rn.f64 	%fd76, %fd181, 0d3FB8A0902DE00D1B, %fd75;
	mul.f64 	%fd77, %fd73, 0d3FE275F6FD21FF2E;
	sub.f64 	%fd78, %fd76, %fd77;
	mul.f64 	%fd79, %fd74, 0d3FB8A0902DE00D1B;
	sub.f64 	%fd80, %fd78, %fd79;
	add.s64 	%rd100, %rd5, %rd90;
	ld.local.f64 	%fd81, [%rd100];
	add.s64 	%rd101, %rd5, %rd92;
	ld.local.f64 	%fd82, [%rd101];
	add.s64 	%rd102, %rd5, %rd94;
	ld.local.f64 	%fd83, [%rd102];
	mul.f64 	%fd84, %fd81, 0d3FE275F6FD21FF2E;
	fma.rn.f64 	%fd85, %fd23, 0d3FB8A0902DE00D1B, %fd84;
	mul.f64 	%fd86, %fd82, 0d3FE275F6FD21FF2E;
	sub.f64 	%fd87, %fd85, %fd86;
	mul.f64 	%fd88, %fd83, 0d3FB8A0902DE00D1B;
	sub.f64 	%fd89, %fd87, %fd88;
	mul.f64 	%fd90, %fd71, %fd89;
	sub.f64 	%fd91, %fd181, %fd90;
	fma.rn.f64 	%fd92, %fd71, %fd80, %fd23;
	mul.f64 	%fd93, %fd91, 0d3FC999999999999A;
	fma.rn.f64 	%fd24, %fd174, 0d3FE999999999999A, %fd93;
	mul.f64 	%fd94, %fd92, 0d3FC999999999999A;
	fma.rn.f64 	%fd25, %fd173, 0d3FE999999999999A, %fd94;
	mul.f64 	%fd95, %fd174, %fd24;
	fma.rn.f64 	%fd96, %fd173, %fd25, %fd95;
	mul.f64 	%fd97, %fd96, 0d3FC999999999999A;
	fma.rn.f64 	%fd172, %fd172, 0d3FE999999999999A, %fd97;
	mul.f64 	%fd98, %fd173, %fd24;
	mul.f64 	%fd99, %fd174, %fd25;
	sub.f64 	%fd100, %fd98, %fd99;
	mul.f64 	%fd101, %fd100, 0d3FC999999999999A;
	fma.rn.f64 	%fd171, %fd171, 0d3FE999999999999A, %fd101;
	setp.eq.f64 	%p27, %fd172, 0d0000000000000000;
	setp.eq.f64 	%p28, %fd171, 0d0000000000000000;
	or.pred  	%p29, %p27, %p28;
	mov.f64 	%fd183, %fd177;
	@%p29 bra 	$L__BB0_31;
	div.rn.f64 	%fd28, %fd171, %fd172;
	abs.f64 	%fd29, %fd28;
	setp.gtu.f64 	%p30, %fd29, 0d3FF0000000000000;
	@%p30 bra 	$L__BB0_28;
	fma.rn.f64 	%fd103, %fd29, 0d3FB0F9096BB98C7E, 0d3FCF525460AA64C3;
	add.f64 	%fd104, %fd29, 0dBFF0000000000000;
	fma.rn.f64 	%fd105, %fd28, %fd104, %fd103;
	mul.f64 	%fd106, %fd28, %fd105;
	fma.rn.f64 	%fd182, %fd28, 0d3FE921FB54442D18, %fd106;
	bra.uni 	$L__BB0_29;
$L__BB0_28:
	rcp.rn.f64 	%fd107, %fd28;
	abs.f64 	%fd108, %fd107;
	fma.rn.f64 	%fd109, %fd108, 0d3FB0F9096BB98C7E, 0d3FCF525460AA64C3;
	add.f64 	%fd110, %fd108, 0dBFF0000000000000;
	fma.rn.f64 	%fd111, %fd107, %fd110, %fd109;
	mul.f64 	%fd112, %fd107, %fd111;
	fma.rn.f64 	%fd113, %fd107, 0d3FE921FB54442D18, %fd112;
	setp.gt.f64 	%p31, %fd28, 0d0000000000000000;
	selp.f64 	%fd114, 0d3FF921FB54442D18, 0dBFF921FB54442D18, %p31;
	sub.f64 	%fd182, %fd114, %fd113;
$L__BB0_29:
	mov.b64 	%rd103, %fd182;
	and.b64  	%rd104, %rd103, 9223372036854775807;
	setp.eq.s64 	%p32, %rd104, 9218868437227405312;
	setp.eq.s64 	%p33, %rd104, 0;
	or.pred  	%p34, %p33, %p32;
	setp.gt.s64 	%p35, %rd104, 9218868437227405312;
	or.pred  	%p36, %p34, %p35;
	mov.f64 	%fd183, %fd177;
	@%p36 bra 	$L__BB0_31;
	mov.f64 	%fd115, 0d401921FB54442D18;
	div.rn.f64 	%fd116, %fd115, %fd182;
	abs.f64 	%fd117, %fd116;
	setp.equ.f64 	%p37, %fd117, 0d7FF0000000000000;
	selp.f64 	%fd183, %fd177, %fd116, %p37;
$L__BB0_31:
	mul.f64 	%fd118, %fd177, 0d3FF8000000000000;
	mul.f64 	%fd119, %fd177, 0d3FE570A3D70A3D71;
	setp.lt.f64 	%p38, %fd183, %fd119;
	setp.gt.f64 	%p39, %fd183, %fd118;
	selp.f64 	%fd120, %fd118, %fd183, %p39;
	selp.f64 	%fd121, %fd119, %fd120, %p38;
	setp.lt.f64 	%p40, %fd121, 0d4018000000000000;
	setp.gt.f64 	%p41, %fd121, 0d4049000000000000;
	selp.f64 	%fd122, 0d4049000000000000, %fd121, %p41;
	mul.f64 	%fd123, %fd122, 0d3FC999999999999A;
	selp.f64 	%fd124, 0d3FF3333333333334, %fd123, %p40;
	fma.rn.f64 	%fd177, %fd177, 0d3FE999999999999A, %fd124;
	setp.eq.f64 	%p42, %fd181, 0d0000000000000000;
	mov.f64 	%fd185, %fd170;
	@%p42 bra 	$L__BB0_35;
	div.rn.f64 	%fd36, %fd23, %fd181;
	abs.f64 	%fd37, %fd36;
	setp.leu.f64 	%p43, %fd37, 0d3FF0000000000000;
	mov.f64 	%fd184, %fd37;
	@%p43 bra 	$L__BB0_34;
	rcp.approx.ftz.f64 	%fd125, %fd37;
	neg.f64 	%fd126, %fd37;
	fma.rn.f64 	%fd127, %fd126, %fd125, 0d3FF0000000000000;
	fma.rn.f64 	%fd128, %fd127, %fd127, %fd127;
	fma.rn.f64 	%fd129, %fd128, %fd125, %fd125;
	setp.eq.f64 	%p44, %fd37, 0d7FF0000000000000;
	selp.f64 	%fd184, 0d0000000000000000, %fd129, %p44;
$L__BB0_34:
	setp.gt.f64 	%p45, %fd37, 0d3FF0000000000000;
	mul.f64 	%fd130, %fd184, %fd184;
	fma.rn.f64 	%fd131, %fd130, 0dBEF53E1D2A25FF7E, 0d3F2D3B63DBB65B49;
	fma.rn.f64 	%fd132, %fd131, %fd130, 0dBF5312788DDE082E;
	fma.rn.f64 	%fd133, %fd132, %fd130, 0d3F6F9690C8249315;
	fma.rn.f64 	%fd134, %fd133, %fd130, 0dBF82CF5AABC7CF0D;
	fma.rn.f64 	%fd135, %fd134, %fd130, 0d3F9162B0B2A3BFDE;
	fma.rn.f64 	%fd136, %fd135, %fd130, 0dBF9A7256FEB6FC6B;
	fma.rn.f64 	%fd137, %fd136, %fd130, 0d3FA171560CE4A489;
	fma.rn.f64 	%fd138, %fd137, %fd130, 0dBFA4F44D841450E4;
	fma.rn.f64 	%fd139, %fd138, %fd130, 0d3FA7EE3D3F36BB95;
	fma.rn.f64 	%fd140, %fd139, %fd130, 0dBFAAD32AE04A9FD1;
	fma.rn.f64 	%fd141, %fd140, %fd130, 0d3FAE17813D66954F;
	fma.rn.f64 	%fd142, %fd141, %fd130, 0dBFB11089CA9A5BCD;
	fma.rn.f64 	%fd143, %fd142, %fd130, 0d3FB3B12B2DB51738;
	fma.rn.f64 	%fd144, %fd143, %fd130, 0dBFB745D022F8DC5C;
	fma.rn.f64 	%fd145, %fd144, %fd130, 0d3FBC71C709DFE927;
	fma.rn.f64 	%fd146, %fd145, %fd130, 0dBFC2492491FA1744;
	fma.rn.f64 	%fd147, %fd146, %fd130, 0d3FC99999999840D2;
	fma.rn.f64 	%fd148, %fd147, %fd130, 0dBFD555555555544C;
	mul.f64 	%fd149, %fd130, %fd148;
	fma.rn.f64 	%fd150, %fd149, %fd184, %fd184;
	mov.f64 	%fd151, 0d3FF921FB54442D18;
	sub.f64 	%fd152, %fd151, %fd150;
	selp.f64 	%fd153, %fd152, %fd150, %p45;
	copysign.f64 	%fd154, %fd36, %fd153;
	abs.f64 	%fd155, %fd153;
	setp.equ.f64 	%p46, %fd155, 0d7FF0000000000000;
	mul.f64 	%fd156, %fd154, 0d404CA5DC1A63C1F8;
	selp.f64 	%fd185, %fd170, %fd156, %p46;
$L__BB0_35:
	sub.f64 	%fd157, %fd170, %fd185;
	setp.lt.f64 	%p47, %fd157, 0d3FF0000000000000;
	selp.f64 	%fd158, 0d3FF0000000000000, %fd157, %p47;
	cvt.f64.f32 	%fd159, %f1;
	div.rn.f64 	%fd160, %fd159, %fd158;
	setp.lt.f64 	%p48, %fd160, %fd3;
	setp.gt.f64 	%p49, %fd160, %fd4;
	selp.f64 	%fd161, %fd4, %fd160, %p49;
	selp.f64 	%fd162, %fd3, %fd161, %p48;
	cvt.f64.f32 	%fd163, %f3;
	mov.f64 	%fd164, 0d3FF0000000000000;
	sub.f64 	%fd165, %fd164, %fd162;
	mul.f64 	%fd166, %fd176, %fd165;
	fma.rn.f64 	%fd176, %fd162, %fd163, %fd166;
	mul.f64 	%fd167, %fd162, 0d3FE0000000000000;
	mul.f64 	%fd168, %fd167, %fd176;
	sub.f64 	%fd169, %fd164, %fd167;
	fma.rn.f64 	%fd175, %fd175, %fd169, %fd168;
	add.s32 	%r49, %r14, 10;
	setp.lt.u32 	%p50, %r18, %r49;
	@%p50 bra 	$L__BB0_37;
	ld.param.u64 	%rd120, [mama_batch_f32_param_7];
	ld.param.u64 	%rd118, [mama_batch_f32_param_6];
	ld.param.u32 	%r60, [mama_batch_f32_param_3];
	cvt.rn.f32.f64 	%f9, %fd176;
	cvta.to.global.u64 	%rd105, %rd118;
	mov.u32 	%r50, %ctaid.x;
	mul.lo.s32 	%r51, %r60, %r50;
	mul.wide.s32 	%rd106, %r51, 4;
	add.s64 	%rd107, %rd105, %rd106;
	mul.wide.u32 	%rd108, %r18, 4;
	add.s64 	%rd109, %rd107, %rd108;
	st.global.f32 	[%rd109], %f9;
	cvt.rn.f32.f64 	%f10, %fd175;
	cvta.to.global.u64 	%rd110, %rd120;
	add.s64 	%rd111, %rd110, %rd106;
	add.s64 	%rd112, %rd111, %rd108;
	st.global.f32 	[%rd112], %f10;
$L__BB0_37:
	ld.param.u32 	%r61, [mama_batch_f32_param_3];
	add.s64 	%rd126, %rd126, 1;
	add.s64 	%rd127, %rd127, 8;
	add.s64 	%rd125, %rd125, 8;
	add.s64 	%rd124, %rd124, 8;
	add.s64 	%rd123, %rd123, 8;
	add.s32 	%r52, %r18, 1;
	setp.lt.s32 	%p51, %r52, %r61;
	mov.u32 	%r66, %r18;
	mov.f64 	%fd170, %fd185;
	mov.f64 	%fd173, %fd25;
	mov.f64 	%fd174, %fd24;
	@%p51 bra 	$L__BB0_17;
$L__BB0_38:
	ret;

}
	// .globl	mama_many_series_one_param_f32
.visible .entry mama_many_series_one_param_f32(
	.param .u64 .ptr .align 1 mama_many_series_one_param_f32_param_0,
	.param .f32 mama_many_series_one_param_f32_param_1,
	.param .f32 mama_many_series_one_param_f32_param_2,
	.param .u32 mama_many_series_one_param_f32_param_3,
	.param .u32 mama_many_series_one_param_f32_param_4,
	.param .u64 .ptr .align 1 mama_many_series_one_param_f32_param_5,
	.param .u64 .ptr .align 1 mama_many_series_one_param_f32_param_6,
	.param .u64 .ptr .align 1 mama_many_series_one_param_f32_param_7
)
{
	.local .align 8 .b8 	__local_depot1[224];
	.reg .b64 	%SP;
	.reg .b64 	%SPL;
	.reg .pred 	%p<52>;
	.reg .b16 	%rs<10>;
	.reg .b32 	%r<80>;
	.reg .b32 	%f<13>;
	.reg .b64 	%rd<107>;
	.reg .b64 	%fd<183>;

	mov.u64 	%SPL, __local_depot1;
	ld.param.u64 	%rd14, [mama_many_series_one_param_f32_param_0];
	ld.param.f32 	%f2, [mama_many_series_one_param_f32_param_2];
	ld.param.u32 	%r34, [mama_many_series_one_param_f32_param_3];
	ld.param.u32 	%r35, [mama_many_series_one_param_f32_param_4];
	ld.param.u64 	%rd11, [mama_many_series_one_param_f32_param_5];
	ld.param.u64 	%rd12, [mama_many_series_one_param_f32_param_6];
	ld.param.u64 	%rd13, [mama_many_series_one_param_f32_param_7];
	cvta.to.global.u64 	%rd1, %rd13;
	cvta.to.global.u64 	%rd2, %rd12;
	cvta.to.global.u64 	%rd3, %rd14;
	add.u64 	%rd4, %SPL, 0;
	add.u64 	%rd5, %SPL, 56;
	add.u64 	%rd6, %SPL, 112;
	add.u64 	%rd7, %SPL, 168;
	mov.u32 	%r1, %ctaid.x;
	setp.ge.s32 	%p1, %r1, %r34;
	mov.u32 	%r36, %tid.x;
	setp.ne.s32 	%p2, %r36, 0;
	or.pred  	%p3, %p2, %p1;
	@%p3 bra 	$L__BB1_38;
	setp.lt.s32 	%p4, %r35, 1;
	@%p4 bra 	$L__BB1_13;
	and.b32  	%r2, %r35, 7;
	setp.lt.u32 	%p5, %r35, 8;
	mov.b32 	%r72, 0;
	@%p5 bra 	$L__BB1_5;
	and.b32  	%r72, %r35, 2147483640;
	neg.s32 	%r70, %r72;
	shl.b32 	%r5, %r34, 3;
	mul.wide.s32 	%rd22, %r34, 4;
	mov.u32 	%r69, %r1;
$L__BB1_4:
	.pragma "nounroll";
	mul.wide.s32 	%rd19, %r69, 4;
	add.s64 	%rd20, %rd2, %rd19;
	mov.b32 	%r38, 2143289344;
	st.global.u32 	[%rd20], %r38;
	add.s64 	%rd21, %rd1, %rd19;
	st.global.u32 	[%rd21], %r38;
	add.s64 	%rd23, %rd20, %rd22;
	st.global.u32 	[%rd23], %r38;
	add.s64 	%rd24, %rd21, %rd22;
	st.global.u32 	[%rd24], %r38;
	add.s64 	%rd25, %rd23, %rd22;
	st.global.u32 	[%rd25], %r38;
	add.s64 	%rd26, %rd24, %rd22;
	st.global.u32 	[%rd26], %r38;
	add.s64 	%rd27, %rd25, %rd22;
	st.global.u32 	[%rd27], %r38;
	add.s64 	%rd28, %rd26, %rd22;
	st.global.u32 	[%rd28], %r38;
	add.s64 	%rd29, %rd27, %rd22;
	st.global.u32 	[%rd29], %r38;
	add.s64 	%rd30, %rd28, %rd22;
	st.global.u32 	[%rd30], %r38;
	add.s64 	%rd31, %rd29, %rd22;
	st.global.u32 	[%rd31], %r38;
	add.s64 	%rd32, %rd30, %rd22;
	st.global.u32 	[%rd32], %r38;
	add.s64 	%rd33, %rd31, %rd22;
	st.global.u32 	[%rd33], %r38;
	add.s64 	%rd34, %rd32, %rd22;
	st.global.u32 	[%rd34], %r38;
	add.s64 	%rd35, %rd33, %rd22;
	st.global.u32 	[%rd35], %r38;
	add.s64 	%rd36, %rd34, %rd22;
	st.global.u32 	[%rd36], %r38;
	add.s32 	%r70, %r70, 8;
	add.s32 	%r69, %r69, %r5;
	setp.ne.s32 	%p6, %r70, 0;
	@%p6 bra 	$L__BB1_4;
$L__BB1_5:
	setp.eq.s32 	%p7, %r2, 0;
	@%p7 bra 	$L__BB1_13;
	and.b32  	%r11, %r35, 3;
	setp.lt.u32 	%p8, %r2, 4;
	@%p8 bra 	$L__BB1_8;
	mad.lo.s32 	%r39, %r72, %r34, %r1;
	mul.wide.s32 	%rd37, %r39, 4;
	add.s64 	%rd38, %rd2, %rd37;
	mov.b32 	%r40, 2143289344;
	st.global.u32 	[%rd38], %r40;
	add.s64 	%rd39, %rd1, %rd37;
	st.global.u32 	[%rd39], %r40;
	mul.wide.s32 	%rd40, %r34, 4;
	add.s64 	%rd41, %rd38, %rd40;
	st.global.u32 	[%rd41], %r40;
	add.s64 	%rd42, %rd39, %rd40;
	st.global.u32 	[%rd42], %r40;
	add.s64 	%rd43, %rd41, %rd40;
	st.global.u32 	[%rd43], %r40;
	add.s64 	%rd44, %rd42, %rd40;
	st.global.u32 	[%rd44], %r40;
	add.s64 	%rd45, %rd43, %rd40;
	st.global.u32 	[%rd45], %r40;
	add.s64 	%rd46, %rd44, %rd40;
	st.global.u32 	[%rd46], %r40;
	add.s32 	%r72, %r72, 4;
$L__BB1_8:
	setp.eq.s32 	%p9, %r11, 0;
	@%p9 bra 	$L__BB1_13;
	setp.eq.s32 	%p10, %r11, 1;
	@%p10 bra 	$L__BB1_11;
	mad.lo.s32 	%r41, %r72, %r34, %r1;
	mul.wide.s32 	%rd47, %r41, 4;
	add.s64 	%rd48, %rd2, %rd47;
	mov.b32 	%r42, 2143289344;
	st.global.u32 	[%rd48], %r42;
	add.s64 	%rd49, %rd1, %rd47;
	st.global.u32 	[%rd49], %r42;
	mul.wide.s32 	%rd50, %r34, 4;
	add.s64 	%rd51, %rd48, %rd50;
	st.global.u32 	[%rd51], %r42;
	add.s64 	%rd52, %rd49, %rd50;
	st.global.u32 	[%rd52], %r42;
	add.s32 	%r72, %r72, 2;
$L__BB1_11:
	and.b32  	%r43, %r35, 1;
	setp.eq.b32 	%p11, %r43, 1;
	not.pred 	%p12, %p11;
	@%p12 bra 	$L__BB1_13;
	mad.lo.s32 	%r44, %r72, %r34, %r1;
	mul.wide.s32 	%rd53, %r44, 4;
	add.s64 	%rd54, %rd2, %rd53;
	mov.b32 	%r45, 2143289344;
	st.global.u32 	[%rd54], %r45;
	add.s64 	%rd55, %rd1, %rd53;
	st.global.u32 	[%rd55], %r45;
$L__BB1_13:
	setp.lt.s32 	%p13, %r35, 1;
	@%p13 bra 	$L__BB1_38;
	cvta.to.global.u64 	%rd56, %rd11;
	mul.wide.u32 	%rd57, %r1, 4;
	add.s64 	%rd58, %rd56, %rd57;
	ld.global.nc.u32 	%r46, [%rd58];
	max.s32 	%r16, %r46, 0;
	setp.ge.s32 	%p14, %r46, %r35;
	@%p14 bra 	$L__BB1_38;
	ld.param.f32 	%f10, [mama_many_series_one_param_f32_param_1];
	cvt.f64.f32 	%fd1, %f10;
	setp.leu.f32 	%p15, %f10, 0f00000000;
	setp.leu.f32 	%p16, %f2, 0f00000000;
	or.pred  	%p17, %p15, %p16;
	@%p17 bra 	$L__BB1_38;
	ld.param.f32 	%f11, [mama_many_series_one_param_f32_param_1];
	cvt.f64.f32 	%fd46, %f2;
	mad.lo.s32 	%r74, %r16, %r34, %r1;
	mul.wide.u32 	%rd59, %r74, 4;
	add.s64 	%rd60, %rd3, %rd59;
	ld.global.nc.f32 	%f3, [%rd60];
	cvt.f64.f32 	%fd172, %f3;
	st.local.f64 	[%rd4], %fd172;
	st.local.f64 	[%rd5], %fd172;
	st.local.f64 	[%rd6], %fd172;
	st.local.f64 	[%rd7], %fd172;
	st.local.f64 	[%rd4+8], %fd172;
	st.local.f64 	[%rd5+8], %fd172;
	st.local.f64 	[%rd6+8], %fd172;
	st.local.f64 	[%rd7+8], %fd172;
	st.local.f64 	[%rd4+16], %fd172;
	st.local.f64 	[%rd5+16], %fd172;
	st.local.f64 	[%rd6+16], %fd172;
	st.local.f64 	[%rd7+16], %fd172;
	st.local.f64 	[%rd4+24], %fd172;
	st.local.f64 	[%rd5+24], %fd172;
	st.local.f64 	[%rd6+24], %fd172;
	st.local.f64 	[%rd7+24], %fd172;
	st.local.f64 	[%rd4+32], %fd172;
	st.local.f64 	[%rd5+32], %fd172;
	st.local.f64 	[%rd6+32], %fd172;
	st.local.f64 	[%rd7+32], %fd172;
	st.local.f64 	[%rd4+40], %fd172;
	st.local.f64 	[%rd5+40], %fd172;
	st.local.f64 	[%rd6+40], %fd172;
	st.local.f64 	[%rd7+40], %fd172;
	st.local.f64 	[%rd4+48], %fd172;
	st.local.f64 	[%rd5+48], %fd172;
	st.local.f64 	[%rd6+48], %fd172;
	st.local.f64 	[%rd7+48], %fd172;
	setp.lt.f32 	%p18, %f2, %f11;
	selp.f64 	%fd3, %fd46, %fd1, %p18;
	selp.f64 	%fd4, %fd1, %fd46, %p18;
	add.s32 	%r48, %r16, -2;
	mad.lo.s32 	%r78, %r34, %r48, %r1;
	add.s32 	%r49, %r16, -1;
	mad.lo.s32 	%r76, %r34, %r49, %r1;
	add.s32 	%r50, %r16, -3;
	mad.lo.s32 	%r75, %r34, %r50, %r1;
	mov.f64 	%fd167, 0d0000000000000000;
	mov.b32 	%r77, 0;
	mov.u32 	%r79, %r16;
	mov.f64 	%fd168, %fd167;
	mov.f64 	%fd169, %fd167;
	mov.f64 	%fd170, %fd167;
	mov.f64 	%fd171, %fd167;
	mov.f64 	%fd173, %fd172;
	mov.f64 	%fd174, %fd167;
$L__BB1_17:
	mul.wide.u32 	%rd61, %r74, 4;
	add.s64 	%rd62, %rd3, %rd61;
	ld.global.nc.f32 	%f4, [%rd62];
	cvt.f64.f32 	%fd13, %f4;
	setp.le.u32 	%p19, %r79, %r16;
	mov.f64 	%fd175, %fd13;
	@%p19 bra 	$L__BB1_19;
	mul.wide.u32 	%rd63, %r76, 4;
	add.s64 	%rd64, %rd3, %rd63;
	ld.global.nc.f32 	%f5, [%rd64];
	cvt.f64.f32 	%fd175, %f5;
$L__BB1_19:
	add.s32 	%r51, %r16, 2;
	setp.lt.u32 	%p20, %r79, %r51;
	mov.f64 	%fd176, %fd13;
	@%p20 bra 	$L__BB1_21;
	mul.wide.u32 	%rd65, %r78, 4;
	add.s64 	%rd66, %rd3, %rd65;
	ld.global.nc.f32 	%f6, [%rd66];
	cvt.f64.f32 	%fd176, %f6;
$L__BB1_21:
	add.s32 	%r52, %r16, 3;
	setp.lt.u32 	%p21, %r79, %r52;
	mov.f64 	%fd177, %fd13;
	@%p21 bra 	$L__BB1_23;
	mul.wide.u32 	%rd67, %r75, 4;
	add.s64 	%rd68, %rd3, %rd67;
	ld.global.nc.f32 	%f7, [%rd68];
	cvt.f64.f32 	%fd177, %f7;
$L__BB1_23:
	add.s32 	%r53, %r16, 3;
	setp.lt.u32 	%p22, %r79, %r53;
	mul.f64 	%fd47, %fd175, 0d4008000000000000;
	fma.rn.f64 	%fd48, %fd13, 0d4010000000000000, %fd47;
	fma.rn.f64 	%fd49, %fd176, 0d4000000000000000, %fd48;
	add.f64 	%fd50, %fd49, %fd177;
	div.rn.f64 	%fd51, %fd50, 0d4024000000000000;
	mul.hi.u32 	%r54, %r77, 613566757;
	sub.s32 	%r55, %r77, %r54;
	shr.u32 	%r56, %r55, 1;
	add.s32 	%r57, %r56, %r54;
	shr.u32 	%r58, %r57, 2;
	mul.lo.s32 	%r59, %r58, 7;
	sub.s32 	%r27, %r77, %r59;
	mul.wide.u32 	%rd69, %r27, 8;
	add.s64 	%rd70, %rd4, %rd69;
	st.local.f64 	[%rd70], %fd51;
	cvt.u16.u32 	%rs1, %r27;
	setp.lt.u32 	%p23, %r27, 2;
	selp.b16 	%rs2, 5, -2, %p23;
	add.s16 	%rs3, %rs2, %rs1;
	cvt.u64.u16 	%rd71, %rs3;
	and.b64  	%rd8, %rd71, 255;
	cvt.u32.u16 	%r60, %rs3;
	and.b32  	%r61, %r60, 255;
	mul.wide.u32 	%rd72, %r61, 8;
	add.s64 	%rd73, %rd4, %rd72;
	ld.local.f64 	%fd52, [%rd73];
	setp.lt.u32 	%p24, %r27, 4;
	selp.b16 	%rs4, 3, -4, %p24;
	add.s16 	%rs5, %rs4, %rs1;
	cvt.u64.u16 	%rd74, %rs5;
	and.b64  	%rd9, %rd74, 255;
	cvt.u32.u16 	%r62, %rs5;
	and.b32  	%r63, %r62, 255;
	mul.wide.u32 	%rd75, %r63, 8;
	add.s64 	%rd76, %rd4, %rd75;
	ld.local.f64 	%fd53, [%rd76];
	setp.lt.u32 	%p25, %r27, 6;
	selp.b16 	%rs6, 1, -6, %p25;
	add.s16 	%rs7, %rs6, %rs1;
	cvt.u64.u16 	%rd77, %rs7;
	and.b64  	%rd10, %rd77, 255;
	cvt.u32.u16 	%r64, %rs7;
	and.b32  	%r65, %r64, 255;
	mul.wide.u32 	%rd78, %r65, 8;
	add.s64 	%rd79, %rd4, %rd78;
	ld.local.f64 	%fd54, [%rd79];
	fma.rn.f64 	%fd20, %fd174, 0d3FB3333333333333, 0d3FE147AE147AE148;
	mul.f64 	%fd55, %fd52, 0d3FE275F6FD21FF2E;
	fma.rn.f64 	%fd56, %fd51, 0d3FB8A0902DE00D1B, %fd55;
	mul.f64 	%fd57, %fd53, 0d3FE275F6FD21FF2E;
	sub.f64 	%fd58, %fd56, %fd57;
	mul.f64 	%fd59, %fd54, 0d3FB8A0902DE00D1B;
	sub.f64 	%fd60, %fd58, %fd59;
	mul.f64 	%fd21, %fd20, %fd60;
	add.s64 	%rd80, %rd5, %rd69;
	st.local.f64 	[%rd80], %fd21;
	mov.f64 	%fd178, %fd21;
	@%p22 bra 	$L__BB1_25;
	setp.lt.u32 	%p26, %r27, 3;
	selp.b16 	%rs8, 4, -3, %p26;
	add.s16 	%rs9, %rs8, %rs1;
	cvt.u32.u16 	%r66, %rs9;
	and.b32  	%r67, %r66, 255;
	mul.wide.u32 	%rd81, %r67, 8;
	add.s64 	%rd82, %rd5, %rd81;
	ld.local.f64 	%fd178, [%rd82];
$L__BB1_25:
	mul.wide.u32 	%rd83, %r27, 8;
	add.s64 	%rd84, %rd6, %rd83;
	st.local.f64 	[%rd84], %fd178;
	shl.b64 	%rd85, %rd8, 3;
	add.s64 	%rd86, %rd5, %rd85;
	ld.local.f64 	%fd61, [%rd86];
	shl.b64 	%rd87, %rd9, 3;
	add.s64 	%rd88, %rd5, %rd87;
	ld.local.f64 	%fd62, [%rd88];
	shl.b64 	%rd89, %rd10, 3;
	add.s64 	%rd90, %rd5, %rd89;
	ld.local.f64 	%fd63, [%rd90];
	mul.f64 	%fd64, %fd61, 0d3FE275F6FD21FF2E;
	fma.rn.f64 	%fd65, %fd21, 0d3FB8A0902DE00D1B, %fd64;
	mul.f64 	%fd66, %fd62, 0d3FE275F6FD21FF2E;
	sub.f64 	%fd67, %fd65, %fd66;
	mul.f64 	%fd68, %fd63, 0d3FB8A0902DE00D1B;
	sub.f64 	%fd69, %fd67, %fd68;
	mul.f64 	%fd24, %fd20, %fd69;
	add.s64 	%rd91, %rd7, %rd83;
	st.local.f64 	[%rd91], %fd24;
	add.s64 	%rd92, %rd6, %rd85;
	ld.local.f64 	%fd70, [%rd92];
	add.s64 	%rd93, %rd6, %rd87;
	ld.local.f64 	%fd71, [%rd93];
	add.s64 	%rd94, %rd6, %rd89;
	ld.local.f64 	%fd72, [%rd94];
	mul.f64 	%fd73, %fd70, 0d3FE275F6FD21FF2E;
	fma.rn.f64 	%fd74, %fd178, 0d3FB8A0902DE00D1B, %fd73;
	mul.f64 	%fd75, %fd71, 0d3FE275F6FD21FF2E;
	sub.f64 	%fd76, %fd74, %fd75;
	mul.f64 	%fd77, %fd72, 0d3FB8A0902DE00D1B;
	sub.f64 	%fd78, %fd76, %fd77;
	add.s64 	%rd95, %rd7, %rd85;
	ld.local.f64 	%fd79, [%rd95];
	add.s64 	%rd96, %rd7, %rd87;
	ld.local.f64 	%fd80, [%rd96];
	add.s64 	%rd97, %rd7, %rd89;
	ld.local.f64 	%fd81, [%rd97];
	mul.f64 	%fd82, %fd79, 0d3FE275F6FD21FF2E;
	fma.rn.f64 	%fd83, %fd24, 0d3FB8A0902DE00D1B, %fd82;
	mul.f64 	%fd84, %fd80, 0d3FE275F6FD21FF2E;
	sub.f64 	%fd85, %fd83, %fd84;
	mul.f64 	%fd86, %fd81, 0d3FB8A0902DE00D1B;
	sub.f64 	%fd87, %fd85, %fd86;
	mul.f64 	%fd88, %fd20, %fd87;
	sub.f64 	%fd89, %fd178, %fd88;
	fma.rn.f64 	%fd90, %fd20, %fd78, %fd24;
	mul.f64 	%fd91, %fd89, 0d3FC999999999999A;
	fma.rn.f64 	%fd25, %fd171, 0d3FE999999999999A, %fd91;
	mul.f64 	%fd92, %fd90, 0d3FC999999999999A;
	fma.rn.f64 	%fd26, %fd170, 0d3FE999999999999A, %fd92;
	mul.f64 	%fd93, %fd171, %fd25;
	fma.rn.f64 	%fd94, %fd170, %fd26, %fd93;
	mul.f64 	%fd95, %fd94, 0d3FC999999999999A;
	fma.rn.f64 	%fd169, %fd169, 0d3FE999999999999A, %fd95;
	mul.f64 	%fd96, %fd170, %fd25;
	mul.f64 	%fd97, %fd171, %fd26;
	sub.f64 	%fd98, %fd96, %fd97;
	mul.f64 	%fd99, %fd98, 0d3FC999999999999A;
	fma.rn.f64 	%fd168, %fd168, 0d3FE999999999999A, %fd99;
	setp.eq.f64 	%p27, %fd169, 0d0000000000000000;
	setp.eq.f64 	%p28, %fd168, 0d0000000000000000;
	or.pred  	%p29, %p27, %p28;
	mov.f64 	%fd180, %fd174;
	@%p29 bra 	$L__BB1_31;
	div.rn.f64 	%fd29, %fd168, %fd169;
	abs.f64 	%fd30, %fd29;
	setp.gtu.f64 	%p30, %fd30, 0d3FF0000000000000;
	@%p30 bra 	$L__BB1_28;
	fma.rn.f64 	%fd101, %fd30, 0d3FB0F9096BB98C7E, 0d3FCF525460AA64C3;
	add.f64 	%fd102, %fd30, 0dBFF0000000000000;
	fma.rn.f64 	%fd103, %fd29, %fd102, %fd101;
	mul.f64 	%fd104, %fd29, %fd103;
	fma.rn.f64 	%fd179, %fd29, 0d3FE921FB54442D18, %fd104;
	bra.uni 	$L__BB1_29;
$L__BB1_28:
	rcp.rn.f64 	%fd105, %fd29;
	abs.f64 	%fd106, %fd105;
	fma.rn.f64 	%fd107, %fd106, 0d3FB0F9096BB98C7E, 0d3FCF525460AA64C3;
	add.f64 	%fd108, %fd106, 0dBFF0000000000000;
	fma.rn.f64 	%fd109, %fd105, %fd108, %fd107;
	mul.f64 	%fd110, %fd105, %fd109;
	fma.rn.f64 	%fd111, %fd105, 0d3FE921FB54442D18, %fd110;
	setp.gt.f64 	%p31, %fd29, 0d0000000000000000;
	selp.f64 	%fd112, 0d3FF921FB54442D18, 0dBFF921FB54442D18, %p31;
	sub.f64 	%fd179, %fd112, %fd111;
$L__BB1_29:
	mov.b64 	%rd98, %fd179;
	and.b64  	%rd99, %rd98, 9223372036854775807;
	setp.eq.s64 	%p32, %rd99, 9218868437227405312;
	setp.eq.s64 	%p33, %rd99, 0;
	or.pred  	%p34, %p33, %p32;
	setp.gt.s64 	%p35, %rd99, 9218868437227405312;
	or.pred  	%p36, %p34, %p35;
	mov.f64 	%fd180, %fd174;
	@%p36 bra 	$L__BB1_31;
	mov.f64 	%fd113, 0d401921FB54442D18;
	div.rn.f64 	%fd114, %fd113, %fd179;
	abs.f64 	%fd115, %fd114;
	setp.equ.f64 	%p37, %fd115, 0d7FF0000000000000;
	selp.f64 	%fd180, %fd174, %fd114, %p37;
$L__BB1_31:
	mul.f64 	%fd116, %fd174, 0d3FF8000000000000;
	mul.f64 	%fd117, %fd174, 0d3FE570A3D70A3D71;
	setp.lt.f64 	%p38, %fd180, %fd117;
	setp.gt.f64 	%p39, %fd180, %fd116;
	selp.f64 	%fd118, %fd116, %fd180, %p39;
	selp.f64 	%fd119, %fd117, %fd118, %p38;
	setp.lt.f64 	%p40, %fd119, 0d4018000000000000;
	setp.gt.f64 	%p41, %fd119, 0d4049000000000000;
	selp.f64 	%fd120, 0d4049000000000000, %fd119, %p41;
	mul.f64 	%fd121, %fd120, 0d3FC999999999999A;
	selp.f64 	%fd122, 0d3FF3333333333334, %fd121, %p40;
	fma.rn.f64 	%fd174, %fd174, 0d3FE999999999999A, %fd122;
	setp.eq.f64 	%p42, %fd178, 0d0000000000000000;
	mov.f64 	%fd182, %fd167;
	@%p42 bra 	$L__BB1_35;
	div.rn.f64 	%fd37, %fd24, %fd178;
	abs.f64 	%fd38, %fd37;
	setp.leu.f64 	%p43, %fd38, 0d3FF0000000000000;
	mov.f64 	%fd181, %fd38;
	@%p43 bra 	$L__BB1_34;
	rcp.approx.ftz.f64 	%fd123, %fd38;
	neg.f64 	%fd124, %fd38;
	fma.rn.f64 	%fd125, %fd124, %fd123, 0d3FF0000000000000;
	fma.rn.f64 	%fd126, %fd125, %fd125, %fd125;
	fma.rn.f64 	%fd127, %fd126, %fd123, %fd123;
	setp.eq.f64 	%p44, %fd38, 0d7FF0000000000000;
	selp.f64 	%fd181, 0d0000000000000000, %fd127, %p44;
$L__BB1_34:
	setp.gt.f64 	%p45, %fd38, 0d3FF0000000000000;
	mul.f64 	%fd128, %fd181, %fd181;
	fma.rn.f64 	%fd129, %fd128, 0dBEF53E1D2A25FF7E, 0d3F2D3B63DBB65B49;
	fma.rn.f64 	%fd130, %fd129, %fd128, 0dBF5312788DDE082E;
	fma.rn.f64 	%fd131, %fd130, %fd128, 0d3F6F9690C8249315;
	fma.rn.f64 	%fd132, %fd131, %fd128, 0dBF82CF5AABC7CF0D;
	fma.rn.f64 	%fd133, %fd132, %fd128, 0d3F9162B0B2A3BFDE;
	fma.rn.f64 	%fd134, %fd133, %fd128, 0dBF9A7256FEB6FC6B;
	fma.rn.f64 	%fd135, %fd134, %fd128, 0d3FA171560CE4A489;
	fma.rn.f64 	%fd136, %fd135, %fd128, 0dBFA4F44D841450E4;
	fma.rn.f64 	%fd137, %fd136, %fd128, 0d3FA7EE3D3F36BB95;
	fma.rn.f64 	%fd138, %fd137, %fd128, 0dBFAAD32AE04A9FD1;
	fma.rn.f64 	%fd139, %fd138, %fd128, 0d3FAE17813D66954F;
	fma.rn.f64 	%fd140, %fd139, %fd128, 0dBFB11089CA9A5BCD;
	fma.rn.f64 	%fd141, %fd140, %fd128, 0d3FB3B12B2DB51738;
	fma.rn.f64 	%fd142, %fd141, %fd128, 0dBFB745D022F8DC5C;
	fma.rn.f64 	%fd143, %fd142, %fd128, 0d3FBC71C709DFE927;
	fma.rn.f64 	%fd144, %fd143, %fd128, 0dBFC2492491FA1744;
	fma.rn.f64 	%fd145, %fd144, %fd128, 0d3FC99999999840D2;
	fma.rn.f64 	%fd146, %fd145, %fd128, 0dBFD555555555544C;
	mul.f64 	%fd147, %fd128, %fd146;
	fma.rn.f64 	%fd148, %fd147, %fd181, %fd181;
	mov.f64 	%fd149, 0d3FF921FB54442D18;
	sub.f64 	%fd150, %fd149, %fd148;
	selp.f64 	%fd151, %fd150, %fd148, %p45;
	copysign.f64 	%fd152, %fd37, %fd151;
	abs.f64 	%fd153, %fd151;
	setp.equ.f64 	%p46, %fd153, 0d7FF0000000000000;
	mul.f64 	%fd154, %fd152, 0d404CA5DC1A63C1F8;
	selp.f64 	%fd182, %fd167, %fd154, %p46;
$L__BB1_35:
	ld.param.f32 	%f12, [mama_many_series_one_param_f32_param_1];
	sub.f64 	%fd155, %fd167, %fd182;
	setp.lt.f64 	%p47, %fd155, 0d3FF0000000000000;
	selp.f64 	%fd156, 0d3FF0000000000000, %fd155, %p47;
	cvt.f64.f32 	%fd157, %f12;
	div.rn.f64 	%fd158, %fd157, %fd156;
	setp.lt.f64 	%p48, %fd158, %fd3;
	setp.gt.f64 	%p49, %fd158, %fd4;
	selp.f64 	%fd159, %fd4, %fd158, %p49;
	selp.f64 	%fd160, %fd3, %fd159, %p48;
	mov.f64 	%fd161, 0d3FF0000000000000;
	sub.f64 	%fd162, %fd161, %fd160;
	mul.f64 	%fd163, %fd173, %fd162;
	fma.rn.f64 	%fd173, %fd160, %fd13, %fd163;
	mul.f64 	%fd164, %fd160, 0d3FE0000000000000;
	mul.f64 	%fd165, %fd164, %fd173;
	sub.f64 	%fd166, %fd161, %fd164;
	fma.rn.f64 	%fd172, %fd172, %fd166, %fd165;
	add.s32 	%r68, %r16, 10;
	setp.lt.u32 	%p50, %r79, %r68;
	@%p50 bra 	$L__BB1_37;
	ld.param.u64 	%rd106, [mama_many_series_one_param_f32_param_7];
	ld.param.u64 	%rd105, [mama_many_series_one_param_f32_param_6];
	cvt.rn.f32.f64 	%f8, %fd173;
	cvta.to.global.u64 	%rd100, %rd105;
	mul.wide.u32 	%rd101, %r74, 4;
	add.s64 	%rd102, %rd100, %rd101;
	st.global.f32 	[%rd102], %f8;
	cvt.rn.f32.f64 	%f9, %fd172;
	cvta.to.global.u64 	%rd103, %rd106;
	add.s64 	%rd104, %rd103, %rd101;
	st.global.f32 	[%rd104], %f9;
$L__BB1_37:
	add.s32 	%r79, %r79, 1;
	add.s32 	%r78, %r78, %r34;
	add.s32 	%r77, %r77, 1;
	add.s32 	%r76, %r76, %r34;
	add.s32 	%r75, %r75, %r34;
	add.s32 	%r74, %r74, %r34;
	setp.lt.s32 	%p51, %r79, %r35;
	mov.f64 	%fd167, %fd182;
	mov.f64 	%fd170, %fd26;
	mov.f64 	%fd171, %fd25;
	@%p51 bra 	$L__BB1_17;
$L__BB1_38:
	ret;

}


// ===== COMPILED SASS (sm_100) =====

	.target	sm_100

	.elftype	@"ET_EXEC"


//--------------------- .note.nv.tkinfo           --------------------------
	.section	.note.nv.tkinfo,"",@"SHT_NOTE"
	.sectionflags	@"SHF_NOTE_NV_TKINFO"
	.tkinfo
        /*0018*/ 	.word	0x00000002
        /*0030*/ 	.string	""
        /*0030*/ 	.string	"ptxas"
        /*0030*/ 	.string	"Cuda compilation tools, release 13.0, V13.0.88"
        /*0030*/ 	.string	"Build cuda_13.0.r13.0/compiler.36424714_0"
        /*0030*/ 	.string	"-arch sm_100 -m 64 "



//--------------------- .note.nv.cuinfo           --------------------------
	.section	.note.nv.cuinfo,"",@"SHT_NOTE"
	.sectionflags	@"SHF_NOTE_NV_CUINFO"
        /*0018*/ 	.short	0x0002
        /*001a*/ 	.short	0x0064
        /*001c*/ 	.short	0x0082
	.zero		2


//--------------------- .nv.info                  --------------------------
	.section	.nv.info,"",@"SHT_CUDA_INFO"
	.align	4


	//----- nvinfo : EIATTR_REGCOUNT
	.align		4
        /*0000*/ 	.byte	0x04, 0x2f
        /*0002*/ 	.short	(.L_1 - .L_0)
	.align		4
.L_0:
        /*0004*/ 	.word	index@(mama_batch_f32)
        /*0008*/ 	.word	0x0000002a


	//----- nvinfo : EIATTR_FRAME_SIZE
	.align		4
.L_1:
        /*000c*/ 	.byte	0x04, 0x11
        /*000e*/ 	.short	(.L_3 - .L_2)
	.align		4
.L_2:
        /*0010*/ 	.word	index@($__internal_3_$__cuda_sm20_div_rn_f64_full)
        /*0014*/ 	.word	0x000000e0


	//----- nvinfo : EIATTR_FRAME_SIZE
	.align		4
.L_3:
        /*0018*/ 	.byte	0x04, 0x11
        /*001a*/ 	.short	(.L_5 - .L_4)
	.align		4
.L_4:
        /*001c*/ 	.word	index@($__internal_2_$__cuda_sm20_dblrcp_rn_slowpath_v3)
        /*0020*/ 	.word	0x000000e0


	//----- nvinfo : EIATTR_FRAME_SIZE
	.align		4
.L_5:
        /*0024*/ 	.byte	0x04, 0x11
        /*0026*/ 	.short	(.L_7 - .L_6)
	.align		4
.L_6:
        /*0028*/ 	.word	index@(mama_batch_f32)
        /*002c*/ 	.word	0x000000e0


	//----- nvinfo : EIATTR_REGCOUNT
	.align		4
.L_7:
        /*0030*/ 	.byte	0x04, 0x2f
        /*0032*/ 	.short	(.L_9 - .L_8)
	.align		4
.L_8:
        /*0034*/ 	.word	index@(mama_many_series_one_param_f32)
        /*0038*/ 	.word	0x00000030


	//----- nvinfo : EIATTR_FRAME_SIZE
	.align		4
.L_9:
        /*003c*/ 	.byte	0x04, 0x11
        /*003e*/ 	.short	(.L_11 - .L_10)
	.align		4
.L_10:
        /*0040*/ 	.word	index@($__internal_1_$__cuda_sm20_div_rn_f64_full)
        /*0044*/ 	.word	0x000000e0


	//----- nvinfo : EIATTR_FRAME_SIZE
	.align		4
.L_11:
        /*0048*/ 	.byte	0x04, 0x11
        /*004a*/ 	.short	(.L_13 - .L_12)
	.align		4
.L_12:
        /*004c*/ 	.word	index@($__internal_0_$__cuda_sm20_dblrcp_rn_slowpath_v3)
        /*0050*/ 	.word	0x000000e0


	//----- nvinfo : EIATTR_FRAME_SIZE
	.align		4
.L_13:
        /*0054*/ 	.byte	0x04, 0x11
        /*0056*/ 	.short	(.L_15 - .L_14)
	.align		4
.L_14:
        /*0058*/ 	.word	index@(mama_many_series_one_param_f32)
        /*005c*/ 	.word	0x000000e0


	//----- nvinfo : EIATTR_MIN_STACK_SIZE
	.align		4
.L_15:
        /*0060*/ 	.byte	0x04, 0x12
        /*0062*/ 	.short	(.L_17 - .L_16)
	.align		4
.L_16:
        /*0064*/ 	.word	index@(mama_many_series_one_param_f32)
        /*0068*/ 	.word	0x000000e0


	//----- nvinfo : EIATTR_MIN_STACK_SIZE
	.align		4
.L_17:
        /*006c*/ 	.byte	0x04, 0x12
        /*006e*/ 	.short	(.L_19 - .L_18)
	.align		4
.L_18:
        /*0070*/ 	.word	index@(mama_batch_f32)
        /*0074*/ 	.word	0x000000e0
.L_19:


//--------------------- .nv.compat                --------------------------
	.section	.nv.compat,"",@"SHT_CUDA_COMPAT_INFO"
	.align	4
        /*0000*/ 	.byte	0x02, 0x09, 0x00, 0x00, 0x02, 0x02, 0x01, 0x00, 0x02, 0x05, 0x05, 0x00, 0x03, 0x07, 0x01, 0x01
        /*0010*/ 	.byte	0x02, 0x03, 0x00, 0x00, 0x02, 0x06, 0x01, 0x00, 0x04, 0x0b, 0x08, 0x00, 0x01, 0x00, 0x00, 0x00
        /*0020*/ 	.byte	0x00, 0x00, 0x00, 0x00


//--------------------- .nv.info.mama_many_series_one_param_f32 --------------------------
	.section	.nv.info.mama_many_series_one_param_f32,"",@"SHT_CUDA_INFO"
	.sectionflags	@""
	.align	4


	//----- nvinfo : EIATTR_CUDA_API_VERSION
	.align		4
        /*0000*/ 	.byte	0x04, 0x37
        /*0002*/ 	.short	(.L_21 - .L_20)
.L_20:
        /*0004*/ 	.word	0x00000082


	//----- nvinfo : EIATTR_KPARAM_INFO
	.align		4
.L_21:
        /*0008*/ 	.byte	0x04, 0x17
        /*000a*/ 	.short	(.L_23 - .L_22)
.L_22:
        /*000c*/ 	.word	0x00000000
        /*0010*/ 	.short	0x0007
        /*0012*/ 	.short	0x0028
        /*0014*/ 	.byte	0x00, 0xf5, 0x21, 0x00


	//----- nvinfo : EIATTR_KPARAM_INFO
	.align		4
.L_23:
        /*0018*/ 	.byte	0x04, 0x17
        /*001a*/ 	.short	(.L_25 - .L_24)
.L_24:
        /*001c*/ 	.word	0x00000000
        /*0020*/ 	.short	0x0006
        /*0022*/ 	.short	0x0020
        /*0024*/ 	.byte	0x00, 0xf5, 0x21, 0x00


	//----- nvinfo : EIATTR_KPARAM_INFO
	.align		4
.L_25:
        /*0028*/ 	.byte	0x04, 0x17
        /*002a*/ 	.short	(.L_27 - .L_26)
.L_26:
        /*002c*/ 	.word	0x00000000
        /*0030*/ 	.short	0x0005
        /*0032*/ 	.short	0x0018
        /*0034*/ 	.byte	0x00, 0xf5, 0x21, 0x00


	//----- nvinfo : EIATTR_KPARAM_INFO
	.align		4
.L_27:
        /*0038*/ 	.byte	0x04, 0x17
        /*003a*/ 	.short	(.L_29 - .L_28)
.L_28:
        /*003c*/ 	.word	0x00000000
        /*0040*/ 	.short	0x0004
        /*0042*/ 	.short	0x0014
        /*0044*/ 	.byte	0x00, 0xf0, 0x11, 0x00


	//----- nvinfo : EIATTR_KPARAM_INFO
	.align		4
.L_29:
        /*0048*/ 	.byte	0x04, 0x17
        /*004a*/ 	.short	(.L_31 - .L_30)
.L_30:
        /*004c*/ 	.word	0x00000000
        /*0050*/ 	.short	0x0003
        /*0052*/ 	.short	0x0010
        /*0054*/ 	.byte	0x00, 0xf0, 0x11, 0x00


	//----- nvinfo : EIATTR_KPARAM_INFO
	.align		4
.L_31:
        /*0058*/ 	.byte	0x04, 0x17
        /*005a*/ 	.short	(.L_33 - .L_32)
.L_32:
        /*005c*/ 	.word	0x00000000
        /*0060*/ 	.short	0x0002
        /*0062*/ 	.short	0x000c
        /*0064*/ 	.byte	0x00, 0xf0, 0x11, 0x00


	//----- nvinfo : EIATTR_KPARAM_INFO
	.align		4
.L_33:
        /*0068*/ 	.byte	0x04, 0x17
        /*006a*/ 	.short	(.L_35 - .L_34)
.L_34:
        /*006c*/ 	.word	0x00000000
        /*0070*/ 	.short	0x0001
        /*0072*/ 	.short	0x0008
        /*0074*/ 	.byte	0x00, 0xf0, 0x11, 0x00


	//----- nvinfo : EIATTR_KPARAM_INFO
	.align		4
.L_35:
        /*0078*/ 	.byte	0x04, 0x17
        /*007a*/ 	.short	(.L_37 - .L_36)
.L_36:
        /*007c*/ 	.word	0x00000000
        /*0080*/ 	.short	0x0000
        /*0082*/ 	.short	0x0000
        /*0084*/ 	.byte	0x00, 0xf5, 0x21, 0x00


	//----- nvinfo : EIATTR_SPARSE_MMA_MASK
	.align		4
.L_37:
        /*0088*/ 	.byte	0x03, 0x50
        /*008a*/ 	.short	0x0000


	//----- nvinfo : EIATTR_MAXREG_COUNT
	.align		4
        /*008c*/ 	.byte	0x03, 0x1b
        /*008e*/ 	.short	0x00ff


	//----- nvinfo : EIATTR_MERCURY_ISA_VERSION
	.align		4
        /*0090*/ 	.byte	0x03, 0x5f
        /*0092*/ 	.short	0x0101


	//----- nvinfo : EIATTR_VRC_CTA_INIT_COUNT
	.align		4
        /*0094*/ 	.byte	0x02, 0x4a
	.zero		1
	.zero		1


	//----- nvinfo : EIATTR_EXIT_INSTR_OFFSETS
	.align		4
        /*0098*/ 	.byte	0x04, 0x1c
        /*009a*/ 	.short	(.L_39 - .L_38)


	//   ....[0]....
.L_38:
        /*009c*/ 	.word	0x00000090


	//   ....[1]....
        /*00a0*/ 	.word	0x00000720


	//   ....[2]....
        /*00a4*/ 	.word	0x00000770


	//   ....[3]....
        /*00a8*/ 	.word	0x000007b0


	//   ....[4]....
        /*00ac*/ 	.word	0x00002940


	//----- nvinfo : EIATTR_CRS_STACK_SIZE
	.align		4
.L_39:
        /*00b0*/ 	.byte	0x04, 0x1e
        /*00b2*/ 	.short	(.L_41 - .L_40)
.L_40:
        /*00b4*/ 	.word	0x00000000


	//----- nvinfo : EIATTR_CBANK_PARAM_SIZE
	.align		4
.L_41:
        /*00b8*/ 	.byte	0x03, 0x19
        /*00ba*/ 	.short	0x0030


	//----- nvinfo : EIATTR_PARAM_CBANK
	.align		4
        /*00bc*/ 	.byte	0x04, 0x0a
        /*00be*/ 	.short	(.L_43 - .L_42)
	.align		4
.L_42:
        /*00c0*/ 	.word	index@(.nv.constant0.mama_many_series_one_param_f32)
        /*00c4*/ 	.short	0x0380
        /*00c6*/ 	.short	0x0030


	//----- nvinfo : EIATTR_SW_WAR
	.align		4
.L_43:
        /*00c8*/ 	.byte	0x04, 0x36
        /*00ca*/ 	.short	(.L_45 - .L_44)
.L_44:
        /*00cc*/ 	.word	0x00000008
.L_45:


//--------------------- .nv.info.mama_batch_f32   --------------------------
	.section	.nv.info.mama_batch_f32,"",@"SHT_CUDA_INFO"
	.sectionflags	@""
	.align	4


	//----- nvinfo : EIATTR_CUDA_API_VERSION
	.align		4
        /*0000*/ 	.byte	0x04, 0x37
        /*0002*/ 	.short	(.L_47 - .L_46)
.L_46:
        /*0004*/ 	.word	0x00000082


	//----- nvinfo : EIATTR_KPARAM_INFO
	.align		4
.L_47:
        /*0008*/ 	.byte	0x04, 0x17
        /*000a*/ 	.short	(.L_49 - .L_48)
.L_48:
        /*000c*/ 	.word	0x00000000
        /*0010*/ 	.short	0x0007
        /*0012*/ 	.short	0x0030
        /*0014*/ 	.byte	0x00, 0xf5, 0x21, 0x00


	//----- nvinfo : EIATTR_KPARAM_INFO
	.align		4
.L_49:
        /*0018*/ 	.byte	0x04, 0x17
        /*001a*/ 	.short	(.L_51 - .L_50)
.L_50:
        /*001c*/ 	.word	0x00000000
        /*0020*/ 	.short	0x0006
        /*0022*/ 	.short	0x0028
        /*0024*/ 	.byte	0x00, 0xf5, 0x21, 0x00


	//----- nvinfo : EIATTR_KPARAM_INFO
	.align		4
.L_51:
        /*0028*/ 	.byte	0x04, 0x17
        /*002a*/ 	.short	(.L_53 - .L_52)
.L_52:
        /*002c*/ 	.word	0x00000000
        /*0030*/ 	.short	0x0005
        /*0032*/ 	.short	0x0020
        /*0034*/ 	.byte	0x00, 0xf0, 0x11, 0x00


	//----- nvinfo : EIATTR_KPARAM_INFO
	.align		4
.L_53:
        /*0038*/ 	.byte	0x04, 0x17
        /*003a*/ 	.short	(.L_55 - .L_54)
.L_54:
        /*003c*/ 	.word	0x00000000
        /*0040*/ 	.short	0x0004
        /*0042*/ 	.short	0x001c
        /*0044*/ 	.byte	0x00, 0xf0, 0x11, 0x00


	//----- nvinfo : EIATTR_KPARAM_INFO
	.align		4
.L_55:
        /*0048*/ 	.byte	0x04, 0x17
        /*004a*/ 	.short	(.L_57 - .L_56)
.L_56:
        /*004c*/ 	.word	0x00000000
        /*0050*/ 	.short	0x0003
        /*0052*/ 	.short	0x0018
        /*0054*/ 	.byte	0x00, 0xf0, 0x11, 0x00


	//----- nvinfo : EIATTR_KPARAM_INFO
	.align		4
.L_57:
        /*0058*/ 	.byte	0x04, 0x17
        /*005a*/ 	.short	(.L_59 - .L_58)
.L_58:
        /*005c*/ 	.word	0x00000000
        /*0060*/ 	.short	0x0002
        /*0062*/ 	.short	0x0010
        /*0064*/ 	.byte	0x00, 0xf5, 0x21, 0x00


	//----- nvinfo : EIATTR_KPARAM_INFO
	.align		4
.L_59:
        /*0068*/ 	.byte	0x04, 0x17
        /*006a*/ 	.short	(.L_61 - .L_60)
.L_60:
        /*006c*/ 	.word	0x00000000
        /*0070*/ 	.short	0x0001
        /*0072*/ 	.short	0x0008
        /*0074*/ 	.byte	0x00, 0xf5, 0x21, 0x00


	//----- nvinfo : EIATTR_KPARAM_INFO
	.align		4
.L_61:
        /*0078*/ 	.byte	0x04, 0x17
        /*007a*/ 	.short	(.L_63 - .L_62)
.L_62:
        /*007c*/ 	.word	0x00000000
        /*0080*/ 	.short	0x0000
        /*0082*/ 	.short	0x0000
        /*0084*/ 	.byte	0x00, 0xf5, 0x21, 0x00


	//----- nvinfo : EIATTR_SPARSE_MMA_MASK
	.align		4
.L_63:
        /*0088*/ 	.byte	0x03, 0x50
        /*008a*/ 	.short	0x0000


	//----- nvinfo : EIATTR_MAXREG_COUNT
	.align		4
        /*008c*/ 	.byte	0x03, 0x1b
        /*008e*/ 	.short	0x00ff


	//----- nvinfo : EIATTR_MERCURY_ISA_VERSION
	.align		4
        /*0090*/ 	.byte	0x03, 0x5f
        /*0092*/ 	.short	0x0101


	//----- nvinfo : EIATTR_VRC_CTA_INIT_COUNT
	.align		4
        /*0094*/ 	.byte	0x02, 0x4a
	.zero		1
	.zero		1


	//----- nvinfo : EIATTR_EXIT_INSTR_OFFSETS
	.align		4
        /*0098*/ 	.byte	0x04, 0x1c
        /*009a*/ 	.short	(.L_65 - .L_64)


	//   ....[0]....
.L_64:
        /*009c*/ 	.word	0x000000a0


	//   ....[1]....
        /*00a0*/ 	.word	0x00000630


	//   ....[2]....
        /*00a4*/ 	.word	0x00000660


	//   ....[3]....
        /*00a8*/ 	.word	0x000006f0


	//   ....[4]....
        /*00ac*/ 	.word	0x00002ba0


	//----- nvinfo : EIATTR_CRS_STACK_SIZE
	.align		4
.L_65:
        /*00b0*/ 	.byte	0x04, 0x1e
        /*00b2*/ 	.short	(.L_67 - .L_66)
.L_66:
        /*00b4*/ 	.word	0x00000000


	//----- nvinfo : EIATTR_CBANK_PARAM_SIZE
	.align		4
.L_67:
        /*00b8*/ 	.byte	0x03, 0x19
        /*00ba*/ 	.short	0x0038


	//----- nvinfo : EIATTR_PARAM_CBANK
	.align		4
        /*00bc*/ 	.byte	0x04, 0x0a
        /*00be*/ 	.short	(.L_69 - .L_68)
	.align		4
.L_68:
        /*00c0*/ 	.word	index@(.nv.constant0.mama_batch_f32)
        /*00c4*/ 	.short	0x0380
        /*00c6*/ 	.short	0x0038


	//----- nvinfo : EIATTR_SW_WAR
	.align		4
.L_69:
        /*00c8*/ 	.byte	0x04, 0x36
        /*00ca*/ 	.short	(.L_71 - .L_70)
.L_70:
        /*00cc*/ 	.word	0x00000008
.L_71:


//--------------------- .nv.callgraph             --------------------------
	.section	.nv.callgraph,"",@"SHT_CUDA_CALLGRAPH"
	.align	4
	.sectionentsize	8
	.align		4
        /*0000*/ 	.word	0x00000000
	.align		4
        /*0004*/ 	.word	0xffffffff
	.align		4
        /*0008*/ 	.word	0x00000000
	.align		4
        /*000c*/ 	.word	0xfffffffe
	.align		4
        /*0010*/ 	.word	0x00000000
	.align		4
        /*0014*/ 	.word	0xfffffffd
	.align		4
        /*0018*/ 	.word	0x00000000
	.align		4
        /*001c*/ 	.word	0xfffffffc


//--------------------- .text.mama_many_series_one_param_f32 --------------------------
	.section	.text.mama_many_series_one_param_f32,"ax",@progbits
	.align	128
        .global         mama_many_series_one_param_f32
        .type           mama_many_series_one_param_f32,@function
        .size           mama_many_series_one_param_f32,(.L_x_55 - mama_many_series_one_param_f32)
        .other          mama_many_series_one_param_f32,@"STO_CUDA_ENTRY STV_DEFAULT"
mama_many_series_one_param_f32:
.text.mama_many_series_one_param_f32:
[----:B------:R-:W0:Y:S01]  /*0000*/  LDC R1, c[0x0][0x37c] ;  /* 0x0000df00ff017b82 */ /* 0x000e220000000800 */
[----:B------:R-:W1:Y:S07]  /*0010*/  S2R R0, SR_CTAID.X ;  /* 0x0000000000007919 */ /* 0x000e6e0000002500 */
[----:B------:R-:W1:Y:S01]  /*0020*/  LDC R15, c[0x0][0x390] ;  /* 0x0000e400ff0f7b82 */ /* 0x000e620000000800 */
[----:B0-----:R-:W-:Y:S01]  /*0030*/  VIADD R1, R1, 0xffffff20 ;  /* 0xffffff2001017836 */ /* 0x001fe20000000000 */
[----:B------:R-:W0:Y:S04]  /*0040*/  S2R R2, SR_TID.X ;  /* 0x0000000000027919 */ /* 0x000e280000002100 */
[----:B------:R-:W-:-:S02]  /*0050*/  R2UR UR12, R1 ;  /* 0x00000000010c72ca */ /* 0x000fc400000e0000 */
[----:B------:R-:W-:Y:S02]  /*0060*/  R2UR UR13, R1 ;  /* 0x00000000010d72ca */ /* 0x000fe400000e0000 */
[----:B-1----:R-:W-:-:S04]  /*0070*/  ISETP.GE.AND P0, PT, R0, R15, PT ;  /* 0x0000000f0000720c */ /* 0x002fc80003f06270 */
[----:B0-----:R-:W-:-:S13]  /*0080*/  ISETP.NE.OR P0, PT, R2, RZ, P0 ;  /* 0x000000ff0200720c */ /* 0x001fda0000705670 */
[----:B------:R-:W-:Y:S05]  /*0090*/  @P0 EXIT ;  /* 0x000000000000094d */ /* 0x000fea0003800000 */
[----:B------:R-:W0:Y:S01]  /*00a0*/  LDC R2, c[0x0][0x394] ;  /* 0x0000e500ff027b82 */ /* 0x000e220000000800 */
[----:B------:R-:W1:Y:S01]  /*00b0*/  LDCU.64 UR16, c[0x0][0x358] ;  /* 0x00006b00ff1077ac */ /* 0x000e620008000a00 */
[----:B0-----:R-:W-:-:S13]  /*00c0*/  ISETP.GE.AND P0, PT, R2, 0x1, PT ;  /* 0x000000010200780c */ /* 0x001fda0003f06270 */
[----:B-1----:R-:W-:Y:S05]  /*00d0*/  @!P0 BRA `(.L_x_0) ;  /* 0x0000000400908947 */ /* 0x002fea0003800000 */
[C---:B------:R-:W-:Y:S01]  /*00e0*/  ISETP.GE.U32.AND P2, PT, R2.reuse, 0x8, PT ;  /* 0x000000080200780c */ /* 0x040fe20003f46070 */
[----:B------:R-:W-:Y:S01]  /*00f0*/  IMAD.MOV.U32 R3, RZ, RZ, RZ ;  /* 0x000000ffff037224 */ /* 0x000fe200078e00ff */
[----:B------:R-:W-:-:S04]  /*0100*/  LOP3.LUT R42, R2, 0x7, RZ, 0xc0, !PT ;  /* 0x00000007022a7812 */ /* 0x000fc800078ec0ff */
[----:B------:R-:W-:-:S07]  /*0110*/  ISETP.NE.AND P1, PT, R42, RZ, PT ;  /* 0x000000ff2a00720c */ /* 0x000fce0003f25270 */
[----:B------:R-:W-:Y:S06]  /*0120*/  @!P2 BRA `(.L_x_1) ;  /* 0x0000000000a8a947 */ /* 0x000fec0003800000 */
[----:B------:R-:W0:Y:S01]  /*0130*/  LDC.64 R6, c[0x0][0x3a0] ;  /* 0x0000e800ff067b82 */ /* 0x000e220000000a00 */
[----:B------:R-:W-:Y:S01]  /*0140*/  LOP3.LUT R3, R2, 0x7ffffff8, RZ, 0xc0, !PT ;  /* 0x7ffffff802037812 */ /* 0x000fe200078ec0ff */
[----:B------:R-:W-:-:S04]  /*0150*/  IMAD.MOV.U32 R43, RZ, RZ, R0 ;  /* 0x000000ffff2b7224 */ /* 0x000fc800078e0000 */
[----:B------:R-:W-:Y:S02]  /*0160*/  IMAD.MOV R14, RZ, RZ, -R3 ;  /* 0x000000ffff0e7224 */ /* 0x000fe400078e0a03 */
[----:B------:R-:W1:Y:S05]  /*0170*/  LDC.64 R4, c[0x0][0x3a8] ;  /* 0x0000ea00ff047b82 */ /* 0x000e6a0000000a00 */
.L_x_2:
[----:B0-2---:R-:W-:Y:S01]  /*0180*/  IMAD.WIDE R32, R43, 0x4, R6 ;  /* 0x000000042b207825 */ /* 0x005fe200078e0206 */
[----:B------:R-:W-:-:S03]  /*0190*/  IADD3 R14, PT, PT, R14, 0x8, RZ ;  /* 0x000000080e0e7810 */ /* 0x000fc60007ffe0ff */
[----:B-1----:R-:W-:Y:S01]  /*01a0*/  IMAD.WIDE R34, R43, 0x4, R4 ;  /* 0x000000042b227825 */ /* 0x002fe200078e0204 */
[----:B------:R-:W-:-:S03]  /*01b0*/  ISETP.NE.AND P2, PT, R14, RZ, PT ;  /* 0x000000ff0e00720c */ /* 0x000fc60003f45270 */
[----:B------:R-:W-:-:S04]  /*01c0*/  IMAD.WIDE R36, R15, 0x4, R32 ;  /* 0x000000040f247825 */ /* 0x000fc800078e0220 */
[----:B------:R-:W-:-:S04]  /*01d0*/  IMAD.WIDE R20, R15, 0x4, R34 ;  /* 0x000000040f147825 */ /* 0x000fc800078e0222 */
[----:B------:R-:W-:-:S04]  /*01e0*/  IMAD.WIDE R22, R15, 0x4, R36 ;  /* 0x000000040f167825 */ /* 0x000fc800078e0224 */
[----:B------:R-:W-:-:S04]  /*01f0*/  IMAD.WIDE R26, R15, 0x4, R20 ;  /* 0x000000040f1a7825 */ /* 0x000fc800078e0214 */
[----:B------:R-:W-:-:S04]  /*0200*/  IMAD.WIDE R24, R15, 0x4, R22 ;  /* 0x000000040f187825 */ /* 0x000fc800078e0216 */
[----:B------:R-:W-:-:S04]  /*0210*/  IMAD.WIDE R8, R15, 0x4, R26 ;  /* 0x000000040f087825 */ /* 0x000fc800078e021a */
[----:B------:R-:W-:-:S04]  /*0220*/  IMAD.WIDE R10, R15, 0x4, R24 ;  /* 0x000000040f0a7825 */ /* 0x000fc800078e0218 */
[----:B------:R-:W-:-:S04]  /*0230*/  IMAD.WIDE R12, R15, 0x4, R8 ;  /* 0x000000040f0c7825 */ /* 0x000fc800078e0208 */
[----:B------:R-:W-:Y:S02]  /*0240*/  IMAD.MOV.U32 R45, RZ, RZ, 0x7fc00000 ;  /* 0x7fc00000ff2d7424 */ /* 0x000fe400078e00ff */
[----:B------:R-:W-:-:S03]  /*0250*/  IMAD.WIDE R16, R15, 0x4, R10 ;  /* 0x000000040f107825 */ /* 0x000fc600078e020a */
[----:B------:R2:W-:Y:S01]  /*0260*/  STG.E desc[UR16][R32.64], R45 ;  /* 0x0000002d20007986 */ /* 0x0005e2000c101910 */
        /* <DEDUP_REMOVED lines=10> */
[----:B------:R-:W-:-:S03]  /*0310*/  IMAD R43, R15, 0x8, R43 ;  /* 0x000000080f2b7824 */ /* 0x000fc600078e022b */
[----:B------:R2:W-:Y:S04]  /*0320*/  STG.E desc[UR16][R24.64], R45 ;  /* 0x0000002d18007986 */ /* 0x0005e8000c101910 */
        /* <DEDUP_REMOVED lines=8> */
[----:B------:R2:W-:Y:S01]  /*03b0*/  STG.E desc[UR16][R40.64], R45 ;  /* 0x0000002d28007986 */ /* 0x0005e2000c101910 */
[----:B------:R-:W-:Y:S05]  /*03c0*/  @P2 BRA `(.L_x_2) ;  /* 0xfffffffc006c2947 */ /* 0x000fea000383ffff */
.L_x_1:
[----:B------:R-:W-:Y:S05]  /*03d0*/  @!P1 BRA `(.L_x_0) ;  /* 0x0000000000d09947 */ /* 0x000fea0003800000 */
[----:B------:R-:W-:Y:S02]  /*03e0*/  ISETP.GE.U32.AND P1, PT, R42, 0x4, PT ;  /* 0x000000042a00780c */ /* 0x000fe40003f26070 */
[----:B------:R-:W-:-:S04]  /*03f0*/  LOP3.LUT R14, R2, 0x3, RZ, 0xc0, !PT ;  /* 0x00000003020e7812 */ /* 0x000fc800078ec0ff */
[----:B------:R-:W-:-:S07]  /*0400*/  ISETP.NE.AND P2, PT, R14, RZ, PT ;  /* 0x000000ff0e00720c */ /* 0x000fce0003f45270 */
[----:B------:R-:W-:Y:S06]  /*0410*/  @!P1 BRA `(.L_x_3) ;  /* 0x0000000000549947 */ /* 0x000fec0003800000 */
[----:B------:R-:W0:Y:S01]  /*0420*/  LDC.64 R4, c[0x0][0x3a0] ;  /* 0x0000e800ff047b82 */ /* 0x000e220000000a00 */
[C---:B--2---:R-:W-:Y:S02]  /*0430*/  IMAD R9, R3.reuse, R15, R0 ;  /* 0x0000000f03097224 */ /* 0x044fe400078e0200 */
[----:B------:R-:W-:Y:S02]  /*0440*/  IMAD.MOV.U32 R23, RZ, RZ, 0x7fc00000 ;  /* 0x7fc00000ff177424 */ /* 0x000fe400078e00ff */
[----:B------:R-:W-:-:S03]  /*0450*/  VIADD R3, R3, 0x4 ;  /* 0x0000000403037836 */ /* 0x000fc60000000000 */
[----:B------:R-:W1:Y:S01]  /*0460*/  LDC.64 R6, c[0x0][0x3a8] ;  /* 0x0000ea00ff067b82 */ /* 0x000e620000000a00 */
[----:B0-----:R-:W-:-:S05]  /*0470*/  IMAD.WIDE R4, R9, 0x4, R4 ;  /* 0x0000000409047825 */ /* 0x001fca00078e0204 */
[----:B------:R0:W-:Y:S01]  /*0480*/  STG.E desc[UR16][R4.64], R23 ;  /* 0x0000001704007986 */ /* 0x0001e2000c101910 */
[----:B-1----:R-:W-:-:S04]  /*0490*/  IMAD.WIDE R6, R9, 0x4, R6 ;  /* 0x0000000409067825 */ /* 0x002fc800078e0206 */
[C---:B------:R-:W-:Y:S01]  /*04a0*/  IMAD.WIDE R8, R15.reuse, 0x4, R4 ;  /* 0x000000040f087825 */ /* 0x040fe200078e0204 */
[----:B------:R0:W-:Y:S03]  /*04b0*/  STG.E desc[UR16][R6.64], R23 ;  /* 0x0000001706007986 */ /* 0x0001e6000c101910 */
        /* <DEDUP_REMOVED lines=8> */
[----:B------:R-:W-:Y:S01]  /*0540*/  IMAD.WIDE R20, R15, 0x4, R16 ;  /* 0x000000040f147825 */ /* 0x000fe200078e0210 */
[----:B------:R0:W-:Y:S04]  /*0550*/  STG.E desc[UR16][R18.64], R23 ;  /* 0x0000001712007986 */ /* 0x0001e8000c101910 */
[----:B------:R0:W-:Y:S02]  /*0560*/  STG.E desc[UR16][R20.64], R23 ;  /* 0x0000001714007986 */ /* 0x0001e4000c101910 */
.L_x_3:
[----:B------:R-:W-:Y:S05]  /*0570*/  @!P2 BRA `(.L_x_0) ;  /* 0x000000000068a947 */ /* 0x000fea0003800000 */
[----:B------:R-:W-:Y:S02]  /*0580*/  ISETP.NE.AND P1, PT, R14, 0x1, PT ;  /* 0x000000010e00780c */ /* 0x000fe40003f25270 */
[----:B0-----:R-:W-:-:S04]  /*0590*/  LOP3.LUT R4, R2, 0x1, RZ, 0xc0, !PT ;  /* 0x0000000102047812 */ /* 0x001fc800078ec0ff */
[----:B------:R-:W-:-:S07]  /*05a0*/  ISETP.NE.U32.AND P2, PT, R4, 0x1, PT ;  /* 0x000000010400780c */ /* 0x000fce0003f45070 */
        /* <DEDUP_REMOVED lines=11> */
[----:B------:R-:W-:Y:S01]  /*0660*/  IMAD.WIDE R10, R15, 0x4, R6 ;  /* 0x000000040f0a7825 */ /* 0x000fe200078e0206 */
[----:B------:R0:W-:Y:S04]  /*0670*/  STG.E desc[UR16][R8.64], R13 ;  /* 0x0000000d08007986 */ /* 0x0001e8000c101910 */
[----:B------:R0:W-:Y:S02]  /*0680*/  STG.E desc[UR16][R10.64], R13 ;  /* 0x0000000d0a007986 */ /* 0x0001e4000c101910 */
.L_x_4:
[----:B------:R-:W-:Y:S05]  /*0690*/  @P2 BRA `(.L_x_0) ;  /* 0x0000000000202947 */ /* 0x000fea0003800000 */
[----:B0-----:R-:W0:Y:S01]  /*06a0*/  LDC.64 R4, c[0x0][0x3a0] ;  /* 0x0000e800ff047b82 */ /* 0x001e220000000a00 */
[----:B------:R-:W-:Y:S01]  /*06b0*/  IMAD R3, R3, R15, R0 ;  /* 0x0000000f03037224 */ /* 0x000fe200078e0200 */
[----:B--2---:R-:W-:-:S06]  /*06c0*/  MOV R9, 0x7fc00000 ;  /* 0x7fc0000000097802 */ /* 0x004fcc0000000f00 */
[----:B------:R-:W1:Y:S01]  /*06d0*/  LDC.64 R6, c[0x0][0x3a8] ;  /* 0x0000ea00ff067b82 */ /* 0x000e620000000a00 */
[----:B0-----:R-:W-:-:S05]  /*06e0*/  IMAD.WIDE R4, R3, 0x4, R4 ;  /* 0x0000000403047825 */ /* 0x001fca00078e0204 */
[----:B------:R3:W-:Y:S01]  /*06f0*/  STG.E desc[UR16][R4.64], R9 ;  /* 0x0000000904007986 */ /* 0x0007e2000c101910 */
[----:B-1----:R-:W-:-:S05]  /*0700*/  IMAD.WIDE R6, R3, 0x4, R6 ;  /* 0x0000000403067825 */ /* 0x002fca00078e0206 */
[----:B------:R3:W-:Y:S02]  /*0710*/  STG.E desc[UR16][R6.64], R9 ;  /* 0x0000000906007986 */ /* 0x0007e4000c101910 */
.L_x_0:
[----:B------:R-:W-:Y:S05]  /*0720*/  @!P0 EXIT ;  /* 0x000000000000894d */ /* 0x000fea0003800000 */
[----:B0--3--:R-:W0:Y:S02]  /*0730*/  LDC.64 R4, c[0x0][0x398] ;  /* 0x0000e600ff047b82 */ /* 0x009e240000000a00 */
[----:B0-----:R-:W-:-:S06]  /*0740*/  IMAD.WIDE.U32 R4, R0, 0x4, R4 ;  /* 0x0000000400047825 */ /* 0x001fcc00078e0004 */
[----:B------:R-:W3:Y:S02]  /*0750*/  LDG.E.CONSTANT R5, desc[UR16][R4.64] ;  /* 0x0000001004057981 */ /* 0x000ee4000c1e9900 */
[----:B---3--:R-:W-:-:S13]  /*0760*/  ISETP.GE.AND P0, PT, R5, R2, PT ;  /* 0x000000020500720c */ /* 0x008fda0003f06270 */
[----:B------:R-:W-:Y:S05]  /*0770*/  @P0 EXIT ;  /* 0x000000000000094d */ /* 0x000fea0003800000 */
[----:B--2---:R-:W0:Y:S02]  /*0780*/  LDC.64 R8, c[0x0][0x388] ;  /* 0x0000e200ff087b82 */ /* 0x004e240000000a00 */
[----:B0-----:R-:W-:-:S04]  /*0790*/  FSETP.GT.AND P0, PT, R9, RZ, PT ;  /* 0x000000ff0900720b */ /* 0x001fc80003f04000 */
[----:B------:R-:W-:-:S13]  /*07a0*/  FSETP.LEU.OR P0, PT, R8, RZ, !P0 ;  /* 0x000000ff0800720b */ /* 0x000fda000470b400 */
[----:B------:R-:W-:Y:S05]  /*07b0*/  @P0 EXIT ;  /* 0x000000000000094d */ /* 0x000fea0003800000 */
[----:B------:R-:W0:Y:S01]  /*07c0*/  LDC.64 R2, c[0x0][0x380] ;  /* 0x0000e000ff027b82 */ /* 0x000e220000000a00 */
[----:B------:R-:W-:Y:S01]  /*07d0*/  VIMNMX R6, PT, PT, RZ, R5, !PT ;  /* 0x00000005ff067248 */ /* 0x000fe20007fe0100 */
[----:B------:R1:W-:Y:S01]  /*07e0*/  F2F.F64.F32 R16, R9 ;  /* 0x0000000900107310 */ /* 0x0003e20000201800 */
[----:B------:R-:W-:Y:S01]  /*07f0*/  FSETP.GEU.AND P0, PT, R9, R8, PT ;  /* 0x000000080900720b */ /* 0x000fe20003f0e000 */
[----:B------:R-:W2:Y:S02]  /*0800*/  LDCU UR18, c[0x0][0x388] ;  /* 0x00007100ff1277ac */ /* 0x000ea40008000800 */
[----:B------:R-:W-:-:S04]  /*0810*/  IMAD R43, R6, R15, R0 ;  /* 0x0000000f062b7224 */ /* 0x000fc800078e0200 */
[----:B0-----:R-:W-:-:S06]  /*0820*/  IMAD.WIDE.U32 R2, R43, 0x4, R2 ;  /* 0x000000042b027825 */ /* 0x001fcc00078e0002 */
[----:B------:R-:W3:Y:S01]  /*0830*/  LDG.E.CONSTANT R2, desc[UR16][R2.64] ;  /* 0x0000001002027981 */ /* 0x000ee2000c1e9900 */
[C---:B------:R-:W-:Y:S01]  /*0840*/  VIADD R7, R6.reuse, 0xfffffffe ;  /* 0xfffffffe06077836 */ /* 0x040fe20000000000 */
[----:B------:R-:W-:Y:S01]  /*0850*/  CS2R R18, SRZ ;  /* 0x0000000000127805 */ /* 0x000fe2000001ff00 */
[C---:B-1----:R-:W-:Y:S01]  /*0860*/  VIADD R9, R6.reuse, 0xffffffff ;  /* 0xffffffff06097836 */ /* 0x042fe20000000000 */
[----:B------:R-:W-:Y:S01]  /*0870*/  UMOV UR4, URZ ;  /* 0x000000ff00047c82 */ /* 0x000fe20008000000 */
[----:B------:R-:W-:Y:S01]  /*0880*/  VIADD R11, R6, 0xfffffffd ;  /* 0xfffffffd060b7836 */ /* 0x000fe20000000000 */
[----:B------:R-:W-:Y:S01]  /*0890*/  UMOV UR5, URZ ;  /* 0x000000ff00057c82 */ /* 0x000fe20008000000 */
[-CC-:B------:R-:W-:Y:S01]  /*08a0*/  IMAD R7, R7, R15.reuse, R0.reuse ;  /* 0x0000000f07077224 */ /* 0x180fe200078e0200 */
[----:B------:R-:W-:Y:S01]  /*08b0*/  UMOV UR6, URZ ;  /* 0x000000ff00067c82 */ /* 0x000fe20008000000 */
[-CC-:B------:R-:W-:Y:S01]  /*08c0*/  IMAD R9, R9, R15.reuse, R0.reuse ;  /* 0x0000000f09097224 */ /* 0x180fe200078e0200 */
[----:B------:R-:W-:Y:S01]  /*08d0*/  UMOV UR7, URZ ;  /* 0x000000ff00077c82 */ /* 0x000fe20008000000 */
[----:B------:R-:W-:Y:S01]  /*08e0*/  IMAD R11, R11, R15, R0 ;  /* 0x0000000f0b0b7224 */ /* 0x000fe200078e0200 */
[----:B------:R-:W-:Y:S01]  /*08f0*/  CS2R R14, SRZ ;  /* 0x00000000000e7805 */ /* 0x000fe2000001ff00 */
[----:B------:R-:W-:-:S02]  /*0900*/  IMAD.MOV.U32 R10, RZ, RZ, RZ ;  /* 0x000000ffff0a7224 */ /* 0x000fc400078e00ff */
[----:B------:R-:W-:Y:S01]  /*0910*/  IMAD.MOV.U32 R42, RZ, RZ, R6 ;  /* 0x000000ffff2a7224 */ /* 0x000fe200078e0006 */
[----:B---3--:R-:W0:Y:S02]  /*0920*/  F2F.F64.F32 R4, R2 ;  /* 0x0000000200047310 */ /* 0x008e240000201800 */
[----:B0-----:R-:W-:Y:S02]  /*0930*/  R2UR UR8, R4 ;  /* 0x00000000040872ca */ /* 0x001fe400000e0000 */
[----:B------:R-:W-:-:S04]  /*0940*/  R2UR UR9, R5 ;  /* 0x00000000050972ca */ /* 0x000fc800000e0000 */
[----:B------:R0:W1:Y:S02]  /*0950*/  F2F.F64.F32 R4, R8 ;  /* 0x0000000800047310 */ /* 0x0000640000201800 */
[----:B0-----:R-:W-:-:S05]  /*0960*/  IADD3 R8, PT, PT, R1, 0x38, RZ ;  /* 0x0000003801087810 */ /* 0x001fca0007ffe0ff */
[----:B------:R-:W-:Y:S01]  /*0970*/  IMAD.U32 R12, RZ, RZ, UR8 ;  /* 0x00000008ff0c7e24 */ /* 0x000fe2000f8e00ff */
[----:B------:R-:W-:Y:S01]  /*0980*/  UMOV UR10, UR8 ;  /* 0x00000008000a7c82 */ /* 0x000fe20008000000 */
[----:B------:R-:W-:Y:S01]  /*0990*/  IMAD.U32 R13, RZ, RZ, UR9 ;  /* 0x00000009ff0d7e24 */ /* 0x000fe2000f8e00ff */
[----:B------:R-:W-:Y:S01]  /*09a0*/  UMOV UR11, UR9 ;  /* 0x00000009000b7c82 */ /* 0x000fe20008000000 */
[----:B-1----:R-:W-:-:S03]  /*09b0*/  FSEL R2, R16, R4, !P0 ;  /* 0x0000000410027208 */ /* 0x002fc60004000000 */
[----:B------:R-:W-:Y:S01]  /*09c0*/  STL.64 [R1], R12 ;  /* 0x0000000c01007387 */ /* 0x000fe20000100a00 */
[----:B------:R-:W-:Y:S02]  /*09d0*/  FSEL R3, R17, R5, !P0 ;  /* 0x0000000511037208 */ /* 0x000fe40004000000 */
[----:B------:R-:W-:Y:S01]  /*09e0*/  FSEL R4, R4, R16, !P0 ;  /* 0x0000001004047208 */ /* 0x000fe20004000000 */
[----:B------:R-:W-:Y:S01]  /*09f0*/  STL.64 [R1+0x38], R12 ;  /* 0x0000380c01007387 */ /* 0x000fe20000100a00 */
[----:B------:R-:W-:Y:S02]  /*0a00*/  FSEL R5, R5, R17, !P0 ;  /* 0x0000001105057208 */ /* 0x000fe40004000000 */
[----:B------:R-:W-:Y:S01]  /*0a10*/  CS2R R16, SRZ ;  /* 0x0000000000107805 */ /* 0x000fe2000001ff00 */
[----:B------:R-:W-:Y:S04]  /*0a20*/  STL.64 [R1+0x70], R12 ;  /* 0x0000700c01007387 */ /* 0x000fe80000100a00 */
        /* <DEDUP_REMOVED lines=24> */
[----:B------:R0:W-:Y:S02]  /*0bb0*/  STL.64 [R1+0xd8], R12 ;  /* 0x0000d80c01007387 */ /* 0x0001e40000100a00 */
[----:B0-2---:R-:W-:-:S07]  /*0bc0*/  CS2R R12, SRZ ;  /* 0x00000000000c7805 */ /* 0x005fce000001ff00 */
.L_x_17:
[----:B------:R-:W0:Y:S01]  /*0bd0*/  LDC.64 R20, c[0x0][0x380] ;  /* 0x0000e000ff147b82 */ /* 0x000e220000000a00 */
[----:B------:R-:W-:Y:S01]  /*0be0*/  ISETP.GT.U32.AND P0, PT, R42, R6, PT ;  /* 0x000000062a00720c */ /* 0x000fe20003f04070 */
[----:B------:R-:W-:Y:S02]  /*0bf0*/  VIADD R27, R6, 0x2 ;  /* 0x00000002061b7836 */ /* 0x000fe40000000000 */
[----:B0-----:R-:W-:-:S05]  /*0c00*/  IMAD.WIDE.U32 R22, R43, 0x4, R20 ;  /* 0x000000042b167825 */ /* 0x001fca00078e0014 */
[----:B------:R0:W2:Y:S05]  /*0c10*/  LDG.E.CONSTANT R36, desc[UR16][R22.64] ;  /* 0x0000001016247981 */ /* 0x0000aa000c1e9900 */
[----:B------:R-:W-:Y:S01]  /*0c20*/  @P0 IMAD.WIDE.U32 R24, R9, 0x4, R20 ;  /* 0x0000000409180825 */ /* 0x000fe200078e0014 */
[----:B------:R-:W-:-:S03]  /*0c30*/  ISETP.GE.U32.AND P2, PT, R42, R27, PT ;  /* 0x0000001b2a00720c */ /* 0x000fc60003f46070 */
[----:B------:R-:W-:Y:S01]  /*0c40*/  VIADD R27, R6, 0x3 ;  /* 0x00000003061b7836 */ /* 0x000fe20000000000 */
[----:B------:R-:W3:Y:S04]  /*0c50*/  @P0 LDG.E.CONSTANT R37, desc[UR16][R24.64] ;  /* 0x0000001018250981 */ /* 0x000ee8000c1e9900 */
[----:B------:R-:W-:-:S05]  /*0c60*/  ISETP.GE.U32.AND P1, PT, R42, R27, PT ;  /* 0x0000001b2a00720c */ /* 0x000fca0003f26070 */
[----:B------:R-:W-:-:S05]  /*0c70*/  @P2 IMAD.WIDE.U32 R28, R7, 0x4, R20 ;  /* 0x00000004071c2825 */ /* 0x000fca00078e0014 */
[----:B------:R1:W4:Y:S03]  /*0c80*/  @P2 LDG.E.CONSTANT R38, desc[UR16][R28.64] ;  /* 0x000000101c262981 */ /* 0x000326000c1e9900 */
[----:B------:R-:W-:-:S05]  /*0c90*/  @P1 IMAD.WIDE.U32 R32, R11, 0x4, R20 ;  /* 0x000000040b201825 */ /* 0x000fca00078e0014 */
[----:B------:R5:W4:Y:S01]  /*0ca0*/  @P1 LDG.E.CONSTANT R0, desc[UR16][R32.64] ;  /* 0x0000001020001981 */ /* 0x000b22000c1e9900 */
[----:B------:R-:W1:Y:S01]  /*0cb0*/  MUFU.RCP64H R27, 10 ;  /* 0x40240000001b7908 */ /* 0x000e620000001800 */
[----:B0-----:R-:W-:Y:S02]  /*0cc0*/  IMAD.MOV.U32 R22, RZ, RZ, 0x0 ;  /* 0x00000000ff167424 */ /* 0x001fe400078e00ff */
[----:B------:R-:W-:Y:S02]  /*0cd0*/  IMAD.MOV.U32 R23, RZ, RZ, 0x40240000 ;  /* 0x40240000ff177424 */ /* 0x000fe400078e00ff */
[----:B------:R-:W-:-:S06]  /*0ce0*/  IMAD.MOV.U32 R26, RZ, RZ, 0x1 ;  /* 0x00000001ff1a7424 */ /* 0x000fcc00078e00ff */
[----:B-1----:R-:W-:-:S08]  /*0cf0*/  DFMA R34, R26, -R22, 1 ;  /* 0x3ff000001a22742b */ /* 0x002fd00000000816 */
[----:B------:R-:W-:-:S08]  /*0d00*/  DFMA R28, R34, R34, R34 ;  /* 0x00000022221c722b */ /* 0x000fd00000000022 */
[----:B------:R-:W-:-:S08]  /*0d10*/  DFMA R28, R26, R28, R26 ;  /* 0x0000001c1a1c722b */ /* 0x000fd0000000001a */
[----:B------:R-:W-:-:S08]  /*0d20*/  DFMA R22, R28, -R22, 1 ;  /* 0x3ff000001c16742b */ /* 0x000fd00000000816 */
[----:B------:R-:W-:Y:S01]  /*0d30*/  DFMA R22, R28, R22, R28 ;  /* 0x000000161c16722b */ /* 0x000fe2000000001c */
[----:B--2---:R-:W0:Y:S02]  /*0d40*/  F2F.F64.F32 R20, R36 ;  /* 0x0000002400147310 */ /* 0x004e240000201800 */
[--C-:B0-----:R-:W-:Y:S01]  /*0d50*/  IMAD.MOV.U32 R30, RZ, RZ, R20.reuse ;  /* 0x000000ffff1e7224 */ /* 0x101fe200078e0014 */
[----:B------:R-:W-:Y:S01]  /*0d60*/  MOV R31, R21 ;  /* 0x00000015001f7202 */ /* 0x000fe20000000f00 */
[----:B------:R-:W-:Y:S01]  /*0d70*/  IMAD.MOV.U32 R24, RZ, RZ, R20 ;  /* 0x000000ffff187224 */ /* 0x000fe200078e0014 */
[----:B-----5:R-:W-:Y:S01]  /*0d80*/  MOV R32, R20 ;  /* 0x0000001400207202 */ /* 0x020fe20000000f00 */
[--C-:B------:R-:W-:Y:S02]  /*0d90*/  IMAD.MOV.U32 R25, RZ, RZ, R21.reuse ;  /* 0x000000ffff197224 */ /* 0x100fe400078e0015 */
[----:B------:R-:W-:Y:S01]  /*0da0*/  IMAD.MOV.U32 R33, RZ, RZ, R21 ;  /* 0x000000ffff217224 */ /* 0x000fe200078e0015 */
[----:B---3--:R-:W0:Y:S08]  /*0db0*/  @P0 F2F.F64.F32 R30, R37 ;  /* 0x00000025001e0310 */ /* 0x008e300000201800 */
[----:B----4-:R-:W1:Y:S01]  /*0dc0*/  @P2 F2F.F64.F32 R24, R38 ;  /* 0x0000002600182310 */ /* 0x010e620000201800 */
[----:B0-----:R-:W-:-:S07]  /*0dd0*/  DMUL R30, R30, 3 ;  /* 0x400800001e1e7828 */ /* 0x001fce0000000000 */
[----:B------:R-:W0:Y:S01]  /*0de0*/  @P1 F2F.F64.F32 R32, R0 ;  /* 0x0000000000201310 */ /* 0x000e220000201800 */
[----:B------:R-:W-:-:S08]  /*0df0*/  DFMA R30, R20, 4, R30 ;  /* 0x40100000141e782b */ /* 0x000fd0000000001e */
[----:B-1----:R-:W-:-:S08]  /*0e00*/  DFMA R30, R24, 2, R30 ;  /* 0x40000000181e782b */ /* 0x002fd0000000001e */
[----:B0-----:R-:W-:-:S08]  /*0e10*/  DADD R34, R30, R32 ;  /* 0x000000001e227229 */ /* 0x001fd00000000020 */
[----:B------:R-:W-:Y:S02]  /*0e20*/  DMUL R24, R34, R22 ;  /* 0x0000001622187228 */ /* 0x000fe40000000000 */
[----:B------:R-:W-:-:S06]  /*0e30*/  FSETP.GEU.AND P2, PT, |R35|, 6.5827683646048100446e-37, PT ;  /* 0x036000002300780b */ /* 0x000fcc0003f4e200 */
[----:B------:R-:W-:-:S08]  /*0e40*/  DFMA R26, R24, -10, R34 ;  /* 0xc0240000181a782b */ /* 0x000fd00000000022 */
[----:B------:R-:W-:-:S10]  /*0e50*/  DFMA R22, R22, R26, R24 ;  /* 0x0000001a1616722b */ /* 0x000fd40000000018 */
[----:B------:R-:W-:-:S05]  /*0e60*/  FFMA R24, RZ, 2.5625, R23 ;  /* 0x40240000ff187823 */ /* 0x000fca0000000017 */
[----:B------:R-:W-:-:S13]  /*0e70*/  FSETP.GT.AND P0, PT, |R24|, 1.469367938527859385e-39, PT ;  /* 0x001000001800780b */ /* 0x000fda0003f04200 */
[----:B------:R-:W-:Y:S05]  /*0e80*/  @P0 BRA P2, `(.L_x_5) ;  /* 0x0000000000180947 */ /* 0x000fea0001000000 */
[----:B------:R-:W-:Y:S01]  /*0e90*/  IMAD.MOV.U32 R30, RZ, RZ, RZ ;  /* 0x000000ffff1e7224 */ /* 0x000fe200078e00ff */
[----:B------:R-:W-:Y:S01]  /*0ea0*/  MOV R0, 0xed0 ;  /* 0x00000ed000007802 */ /* 0x000fe20000000f00 */
[----:B------:R-:W-:-:S07]  /*0eb0*/  IMAD.MOV.U32 R31, RZ, RZ, 0x40240000 ;  /* 0x40240000ff1f7424 */ /* 0x000fce00078e00ff */
[----:B------:R-:W-:Y:S05]  /*0ec0*/  CALL.REL.NOINC `($__internal_1_$__cuda_sm20_div_rn_f64_full) ;  /* 0x0000001c003c7944 */ /* 0x000fea0003c00000 */
[----:B------:R-:W-:Y:S02]  /*0ed0*/  IMAD.MOV.U32 R22, RZ, RZ, R34 ;  /* 0x000000ffff167224 */ /* 0x000fe400078e0022 */
[----:B------:R-:W-:-:S07]  /*0ee0*/  IMAD.MOV.U32 R23, RZ, RZ, R35 ;  /* 0x000000ffff177224 */ /* 0x000fce00078e0023 */
.L_x_5:
[----:B------:R-:W-:-:S05]  /*0ef0*/  IMAD.HI.U32 R25, R10, 0x24924925, RZ ;  /* 0x249249250a197827 */ /* 0x000fca00078e00ff */
[----:B------:R-:W-:-:S04]  /*0f00*/  IADD3 R0, PT, PT, -R25, R10, RZ ;  /* 0x0000000a19007210 */ /* 0x000fc80007ffe1ff */
[----:B------:R-:W-:-:S04]  /*0f10*/  LEA.HI R0, R0, R25, RZ, 0x1f ;  /* 0x0000001900007211 */ /* 0x000fc800078ff8ff */
[----:B------:R-:W-:-:S05]  /*0f20*/  SHF.R.U32.HI R25, RZ, 0x2, R0 ;  /* 0x00000002ff197819 */ /* 0x000fca0000011600 */
[----:B------:R-:W-:-:S05]  /*0f30*/  IMAD R25, R25, -0x7, R10 ;  /* 0xfffffff919197824 */ /* 0x000fca00078e020a */
[----:B------:R-:W-:-:S13]  /*0f40*/  R2UR UR15, R25 ;  /* 0x00000000190f72ca */ /* 0x000fda00000e0000 */
[----:B------:R-:W-:Y:S01]  /*0f50*/  IMAD.U32 R0, RZ, RZ, UR15 ;  /* 0x0000000fff007e24 */ /* 0x000fe2000f8e00ff */
[----:B------:R-:W-:Y:S01]  /*0f60*/  MOV R41, UR15 ;  /* 0x0000000f00297c02 */ /* 0x000fe20008000f00 */
[----:B------:R-:W-:Y:S01]  /*0f70*/  IMAD.U32 R40, RZ, RZ, UR15 ;  /* 0x0000000fff287e24 */ /* 0x000fe2000f8e00ff */
[----:B------:R-:W-:Y:S02]  /*0f80*/  UISETP.GE.U32.AND UP0, UPT, UR15, 0x6, UPT ;  /* 0x000000060f00788c */ /* 0x000fe4000bf06070 */
[----:B------:R-:W-:Y:S01]  /*0f90*/  IMAD.U32 R24, RZ, RZ, UR15 ;  /* 0x0000000fff187e24 */ /* 0x000fe2000f8e00ff */
[----:B------:R-:W-:Y:S01]  /*0fa0*/  ISETP.GE.U32.AND P0, PT, R0, 0x2, PT ;  /* 0x000000020000780c */ /* 0x000fe20003f06070 */
[----:B------:R-:W-:Y:S01]  /*0fb0*/  VIADD R40, R40, 0x5 ;  /* 0x0000000528287836 */ /* 0x000fe20000000000 */
[----:B------:R-:W-:-:S05]  /*0fc0*/  LEA R41, R41, UR13, 0x3 ;  /* 0x0000000d29297c11 */ /* 0x000fca000f8e18ff */
[----:B------:R0:W-:Y:S06]  /*0fd0*/  STL.64 [R41], R22 ;  /* 0x0000001629007387 */ /* 0x0001ec0000100a00 */
[----:B------:R-:W-:Y:S01]  /*0fe0*/  @P0 VIADD R40, R0, 0xfffe ;  /* 0x0000fffe00280836 */ /* 0x000fe20000000000 */
[----:B------:R-:W-:Y:S01]  /*0ff0*/  ISETP.GE.U32.AND P0, PT, R24, 0x4, PT ;  /* 0x000000041800780c */ /* 0x000fe20003f06070 */
[----:B------:R-:W-:-:S03]  /*1000*/  VIADD R0, R0, 0x3 ;  /* 0x0000000300007836 */ /* 0x000fc60000000000 */
[----:B------:R-:W-:-:S04]  /*1010*/  LOP3.LUT R40, R40, 0xff, RZ, 0xc0, !PT ;  /* 0x000000ff28287812 */ /* 0x000fc800078ec0ff */
[----:B------:R-:W-:-:S05]  /*1020*/  LEA R28, R40, UR13, 0x3 ;  /* 0x0000000d281c7c11 */ /* 0x000fca000f8e18ff */
[----:B------:R-:W-:Y:S01]  /*1030*/  @P0 VIADD R0, R24, 0xfffc ;  /* 0x0000fffc18000836 */ /* 0x000fe20000000000 */
[----:B------:R-:W2:Y:S01]  /*1040*/  LDL.64 R28, [R28] ;  /* 0x000000001c1c7983 */ /* 0x000ea20000100a00 */
[----:B------:R-:W-:Y:S02]  /*1050*/  UIADD3 UR14, UPT, UPT, UR15, 0x1, URZ ;  /* 0x000000010f0e7890 */ /* 0x000fe4000fffe0ff */
[----:B------:R-:W-:Y:S01]  /*1060*/  @UP0 UIADD3 UR14, UPT, UPT, UR15, 0xfffa, URZ ;  /* 0x0000fffa0f0e0890 */ /* 0x000fe2000fffe0ff */
[----:B------:R-:W-:-:S03]  /*1070*/  LOP3.LUT R0, R0, 0xff, RZ, 0xc0, !PT ;  /* 0x000000ff00007812 */ /* 0x000fc600078ec0ff */
[----:B------:R-:W-:Y:S01]  /*1080*/  ULOP3.LUT UR14, UR14, 0xff, URZ, 0xc0, !UPT ;  /* 0x000000ff0e0e7892 */ /* 0x000fe2000f8ec0ff */
[----:B------:R-:W-:-:S03]  /*1090*/  LEA R26, R0, UR13, 0x3 ;  /* 0x0000000d001a7c11 */ /* 0x000fc6000f8e18ff */
[----:B------:R-:W-:-:S03]  /*10a0*/  ULEA UR13, UR14, UR13, 0x3 ;  /* 0x0000000d0e0d7291 */ /* 0x000fc6000f8e18ff */
[----:B------:R-:W3:Y:S06]  /*10b0*/  LDL.64 R26, [R26] ;  /* 0x000000001a1a7983 */ /* 0x000eec0000100a00 */
[----:B------:R-:W4:Y:S01]  /*10c0*/  LDL.64 R24, [UR13] ;  /* 0x0000000dff187983 */ /* 0x000f220008100a00 */
[----:B------:R-:W-:Y:S01]  /*10d0*/  UMOV UR22, 0xfd21ff2e ;  /* 0xfd21ff2e00167882 */ /* 0x000fe20000000000 */
        /* <DEDUP_REMOVED lines=9> */
[----:B--2---:R-:W-:-:S08]  /*1170*/  DMUL R28, R28, UR22 ;  /* 0x000000161c1c7c28 */ /* 0x004fd00008000000 */
[----:B------:R-:W-:Y:S01]  /*1180*/  DFMA R28, R22, UR24, R28 ;  /* 0x00000018161c7c2b */ /* 0x000fe2000800001c */
[----:B0-----:R-:W-:Y:S01]  /*1190*/  IMAD.U32 R22, RZ, RZ, UR15 ;  /* 0x0000000fff167e24 */ /* 0x001fe2000f8e00ff */
[----:B------:R-:W-:-:S04]  /*11a0*/  MOV R23, UR15 ;  /* 0x0000000f00177c02 */ /* 0x000fc80008000f00 */
[C---:B------:R-:W-:Y:S02]  /*11b0*/  ISETP.GE.U32.AND P0, PT, R22.reuse, 0x3, P1 ;  /* 0x000000031600780c */ /* 0x040fe40000f06070 */
[----:B---3--:R-:W-:Y:S01]  /*11c0*/  DFMA R28, R26, -UR26, R28 ;  /* 0x8000001a1a1c7c2b */ /* 0x008fe2000800001c */
[----:B------:R-:W-:Y:S02]  /*11d0*/  @P1 VIADD R22, R22, 0x4 ;  /* 0x0000000416161836 */ /* 0x000fe40000000000 */
[----:B------:R-:W-:Y:S02]  /*11e0*/  IMAD.MOV.U32 R26, RZ, RZ, 0x147ae148 ;  /* 0x147ae148ff1a7424 */ /* 0x000fe400078e00ff */
[----:B------:R-:W-:-:S03]  /*11f0*/  IMAD.MOV.U32 R27, RZ, RZ, 0x3fe147ae ;  /* 0x3fe147aeff1b7424 */ /* 0x000fc600078e00ff */
[----:B----4-:R-:W-:-:S03]  /*1200*/  DFMA R24, R24, -UR28, R28 ;  /* 0x8000001c18187c2b */ /* 0x010fc6000800001c */
[----:B------:R-:W-:Y:S01]  /*1210*/  DFMA R26, R18, UR20, R26 ;  /* 0x00000014121a7c2b */ /* 0x000fe2000800001a */
[----:B------:R-:W-:-:S05]  /*1220*/  @P0 VIADD R22, R23, 0xfffd ;  /* 0x0000fffd17160836 */ /* 0x000fca0000000000 */
[----:B------:R-:W-:Y:S02]  /*1230*/  @P1 LOP3.LUT R23, R22, 0xff, RZ, 0xc0, !PT ;  /* 0x000000ff16171812 */ /* 0x000fe400078ec0ff */
[----:B------:R-:W-:-:S03]  /*1240*/  DMUL R28, R26, R24 ;  /* 0x000000181a1c7228 */ /* 0x000fc60000000000 */
[----:B------:R-:W-:-:S04]  /*1250*/  @P1 IMAD R34, R23, 0x8, R8 ;  /* 0x0000000817221824 */ /* 0x000fc800078e0208 */
[----:B------:R0:W-:Y:S03]  /*1260*/  STL.64 [R41+0x38], R28 ;  /* 0x0000381c29007387 */ /* 0x0001e60000100a00 */
[----:B------:R-:W-:Y:S02]  /*1270*/  IMAD.MOV.U32 R22, RZ, RZ, R28 ;  /* 0x000000ffff167224 */ /* 0x000fe400078e001c */
[----:B------:R-:W-:-:S06]  /*1280*/  IMAD.MOV.U32 R23, RZ, RZ, R29 ;  /* 0x000000ffff177224 */ /* 0x000fcc00078e001d */
[----:B------:R-:W2:Y:S01]  /*1290*/  @P1 LDL.64 R22, [R34] ;  /* 0x0000000022161983 */ /* 0x000ea20000100a00 */
[----:B------:R-:W-:Y:S01]  /*12a0*/  LEA R40, R40, R1, 0x3 ;  /* 0x0000000128287211 */ /* 0x000fe200078e18ff */
[----:B------:R-:W-:Y:S01]  /*12b0*/  IMAD.U32 R0, R0, 0x8, R1 ;  /* 0x0000000800007824 */ /* 0x000fe200078e0001 */
[----:B------:R-:W-:Y:S01]  /*12c0*/  ULEA UR13, UR14, UR12, 0x3 ;  /* 0x0000000c0e0d7291 */ /* 0x000fe2000f8e18ff */
[----:B--2---:R1:W-:Y:S04]  /*12d0*/  STL.64 [R41+0x70], R22 ;  /* 0x0000701629007387 */ /* 0x0043e80000100a00 */
[----:B------:R-:W2:Y:S04]  /*12e0*/  LDL.64 R24, [R40+0x38] ;  /* 0x0000380028187983 */ /* 0x000ea80000100a00 */
[----:B------:R-:W3:Y:S04]  /*12f0*/  LDL.64 R32, [R0+0x38] ;  /* 0x0000380000207983 */ /* 0x000ee80000100a00 */
[----:B------:R-:W4:Y:S01]  /*1300*/  LDL.64 R30, [UR13+0x38] ;  /* 0x0000380dff1e7983 */ /* 0x000f220008100a00 */
[----:B--2---:R-:W-:-:S08]  /*1310*/  DMUL R24, R24, UR22 ;  /* 0x0000001618187c28 */ /* 0x004fd00008000000 */
[----:B------:R-:W-:-:S08]  /*1320*/  DFMA R24, R28, UR24, R24 ;  /* 0x000000181c187c2b */ /* 0x000fd00008000018 */
[----:B---3--:R-:W-:-:S08]  /*1330*/  DFMA R24, R32, -UR26, R24 ;  /* 0x8000001a20187c2b */ /* 0x008fd00008000018 */
[----:B----4-:R-:W-:-:S08]  /*1340*/  DFMA R24, R30, -UR28, R24 ;  /* 0x8000001c1e187c2b */ /* 0x010fd00008000018 */
[----:B------:R-:W-:-:S07]  /*1350*/  DMUL R24, R26, R24 ;  /* 0x000000181a187228 */ /* 0x000fce0000000000 */
[----:B------:R1:W-:Y:S04]  /*1360*/  STL.64 [R41+0xa8], R24 ;  /* 0x0000a81829007387 */ /* 0x0003e80000100a00 */
[----:B------:R-:W2:Y:S04]  /*1370*/  LDL.64 R34, [R40+0xa8] ;  /* 0x0000a80028227983 */ /* 0x000ea80000100a00 */
[----:B------:R-:W3:Y:S04]  /*1380*/  LDL.64 R38, [R40+0x70] ;  /* 0x0000700028267983 */ /* 0x000ee80000100a00 */
[----:B------:R-:W4:Y:S04]  /*1390*/  LDL.64 R30, [R0+0xa8] ;  /* 0x0000a800001e7983 */ /* 0x000f280000100a00 */
[----:B0-----:R-:W5:Y:S04]  /*13a0*/  LDL.64 R28, [UR13+0xa8] ;  /* 0x0000a80dff1c7983 */ /* 0x001f680008100a00 */
[----:B------:R-:W5:Y:S04]  /*13b0*/  LDL.64 R36, [R0+0x70] ;  /* 0x0000700000247983 */ /* 0x000f680000100a00 */
[----:B------:R-:W5:Y:S01]  /*13c0*/  LDL.64 R32, [UR13+0x70] ;  /* 0x0000700dff207983 */ /* 0x000f620008100a00 */
[----:B------:R-:W-:Y:S01]  /*13d0*/  UMOV UR20, 0x9999999a ;  /* 0x9999999a00147882 */ /* 0x000fe20000000000 */
[----:B------:R-:W-:Y:S01]  /*13e0*/  UMOV UR21, 0x3fc99999 ;  /* 0x3fc9999900157882 */ /* 0x000fe20000000000 */
[----:B------:R-:W-:Y:S01]  /*13f0*/  UMOV UR13, UR12 ;  /* 0x0000000c000d7c82 */ /* 0x000fe20008000000 */
[----:B--2---:R-:W-:-:S02]  /*1400*/  DMUL R34, R34, UR22 ;  /* 0x0000001622227c28 */ /* 0x004fc40008000000 */
[----:B---3--:R-:W-:Y:S01]  /*1410*/  DMUL R38, R38, UR22 ;  /* 0x0000001626267c28 */ /* 0x008fe20008000000 */
[----:B------:R-:W-:Y:S01]  /*1420*/  UMOV UR22, 0x9999999a ;  /* 0x9999999a00167882 */ /* 0x000fe20000000000 */
[----:B------:R-:W-:-:S04]  /*1430*/  UMOV UR23, 0x3fe99999 ;  /* 0x3fe9999900177882 */ /* 0x000fc80000000000 */
[----:B------:R-:W-:Y:S02]  /*1440*/  DFMA R34, R24, UR24, R34 ;  /* 0x0000001818227c2b */ /* 0x000fe40008000022 */
[----:B------:R-:W-:-:S06]  /*1450*/  DFMA R38, R22, UR24, R38 ;  /* 0x0000001816267c2b */ /* 0x000fcc0008000026 */
[----:B----4-:R-:W-:Y:S02]  /*1460*/  DFMA R30, R30, -UR26, R34 ;  /* 0x8000001a1e1e7c2b */ /* 0x010fe40008000022 */
[----:B-----5:R-:W-:-:S06]  /*1470*/  DFMA R36, R36, -UR26, R38 ;  /* 0x8000001a24247c2b */ /* 0x020fcc0008000026 */
[----:B------:R-:W-:Y:S01]  /*1480*/  DFMA R28, R28, -UR28, R30 ;  /* 0x8000001c1c1c7c2b */ /* 0x000fe2000800001e */
[----:B------:R-:W-:Y:S01]  /*1490*/  IMAD.MOV.U32 R30, RZ, RZ, -0x66666666 ;  /* 0x9999999aff1e7424 */ /* 0x000fe200078e00ff */
[----:B------:R-:W-:Y:S01]  /*14a0*/  DFMA R32, R32, -UR28, R36 ;  /* 0x8000001c20207c2b */ /* 0x000fe20008000024 */
[----:B------:R-:W-:-:S05]  /*14b0*/  IMAD.MOV.U32 R31, RZ, RZ, 0x3fe99999 ;  /* 0x3fe99999ff1f7424 */ /* 0x000fca00078e00ff */
[C---:B------:R-:W-:Y:S02]  /*14c0*/  DFMA R28, -R26.reuse, R28, R22 ;  /* 0x0000001c1a1c722b */ /* 0x040fe40000000116 */
[----:B------:R-:W-:-:S06]  /*14d0*/  DFMA R32, R26, R32, R24 ;  /* 0x000000201a20722b */ /* 0x000fcc0000000018 */
[----:B------:R-:W-:Y:S02]  /*14e0*/  DMUL R28, R28, UR20 ;  /* 0x000000141c1c7c28 */ /* 0x000fe40008000000 */
[----:B------:R-:W-:-:S06]  /*14f0*/  DMUL R26, R32, UR20 ;  /* 0x00000014201a7c28 */ /* 0x000fcc0008000000 */
[----:B------:R-:W-:Y:S02]  /*1500*/  DFMA R28, R30, UR6, R28 ;  /* 0x000000061e1c7c2b */ /* 0x000fe4000800001c */
[----:B------:R-:W-:-:S08]  /*1510*/  DFMA R26, R16, UR22, R26 ;  /* 0x00000016101a7c2b */ /* 0x000fd0000800001a */
[----:B------:R-:W-:Y:S02]  /*1520*/  R2UR UR14, R28 ;  /* 0x000000001c0e72ca */ /* 0x000fe400000e0000 */
[----:B------:R-:W-:Y:S01]  /*1530*/  R2UR UR15, R29 ;  /* 0x000000001d0f72ca */ /* 0x000fe200000e0000 */
[----:B------:R-:W-:-:S10]  /*1540*/  DMUL R30, R26, UR6 ;  /* 0x000000061a1e7c28 */ /* 0x000fd40008000000 */
[----:B------:R-:W-:Y:S02]  /*1550*/  IMAD.U32 R28, RZ, RZ, UR14 ;  /* 0x0000000eff1c7e24 */ /* 0x000fe4000f8e00ff */
[----:B------:R-:W-:Y:S01]  /*1560*/  IMAD.U32 R29, RZ, RZ, UR15 ;  /* 0x0000000fff1d7e24 */ /* 0x000fe2000f8e00ff */
[----:B------:R-:W-:-:S05]  /*1570*/  DFMA R30, R16, UR14, -R30 ;  /* 0x0000000e101e7c2b */ /* 0x000fca000800081e */
[----:B------:R-:W-:-:S03]  /*1580*/  DMUL R28, R28, UR6 ;  /* 0x000000061c1c7c28 */ /* 0x000fc60008000000 */
[----:B------:R-:W-:-:S05]  /*1590*/  DMUL R30, R30, UR20 ;  /* 0x000000141e1e7c28 */ /* 0x000fca0008000000 */
[----:B------:R-:W-:Y:S01]  /*15a0*/  DFMA R28, R26, R16, R28 ;  /* 0x000000101a1c722b */ /* 0x000fe2000000001c */
[----:B------:R-:W-:Y:S02]  /*15b0*/  MOV R16, R18 ;  /* 0x0000001200107202 */ /* 0x000fe40000000f00 */
[----:B------:R-:W-:Y:S01]  /*15c0*/  DFMA R12, R12, UR22, R30 ;  /* 0x000000160c0c7c2b */ /* 0x000fe2000800001e */
[----:B------:R-:W-:-:S04]  /*15d0*/  IMAD.MOV.U32 R17, RZ, RZ, R19 ;  /* 0x000000ffff117224 */ /* 0x000fc800078e0013 */
[----:B------:R-:W-:-:S03]  /*15e0*/  DMUL R28, R28, UR20 ;  /* 0x000000141c1c7c28 */ /* 0x000fc60008000000 */
[----:B------:R-:W-:-:S05]  /*15f0*/  DSETP.NEU.AND P0, PT, R12, RZ, PT ;  /* 0x000000ff0c00722a */ /* 0x000fca0003f0d000 */
[----:B------:R-:W-:-:S08]  /*1600*/  DFMA R14, R14, UR22, R28 ;  /* 0x000000160e0e7c2b */ /* 0x000fd0000800001c */
[----:B------:R-:W-:-:S14]  /*1610*/  DSETP.EQ.OR P0, PT, R14, RZ, !P0 ;  /* 0x000000ff0e00722a */ /* 0x000fdc0004702400 */
[----:B-1----:R-:W-:Y:S05]  /*1620*/  @P0 BRA `(.L_x_6) ;  /* 0x00000004009c0947 */ /* 0x002fea0003800000 */
[----:B------:R-:W0:Y:S01]  /*1630*/  MUFU.RCP64H R17, R15 ;  /* 0x0000000f00117308 */ /* 0x000e220000001800 */
[----:B------:R-:W-:Y:S01]  /*1640*/  IMAD.MOV.U32 R16, RZ, RZ, 0x1 ;  /* 0x00000001ff107424 */ /* 0x000fe200078e00ff */
[----:B------:R-:W-:-:S05]  /*1650*/  FSETP.GEU.AND P1, PT, |R13|, 6.5827683646048100446e-37, PT ;  /* 0x036000000d00780b */ /* 0x000fca0003f2e200 */
[----:B0-----:R-:W-:-:S08]  /*1660*/  DFMA R28, -R14, R16, 1 ;  /* 0x3ff000000e1c742b */ /* 0x001fd00000000110 */
[----:B------:R-:W-:-:S08]  /*1670*/  DFMA R28, R28, R28, R28 ;  /* 0x0000001c1c1c722b */ /* 0x000fd0000000001c */
[----:B------:R-:W-:-:S08]  /*1680*/  DFMA R28, R16, R28, R16 ;  /* 0x0000001c101c722b */ /* 0x000fd00000000010 */
[----:B------:R-:W-:-:S08]  /*1690*/  DFMA R16, -R14, R28, 1 ;  /* 0x3ff000000e10742b */ /* 0x000fd0000000011c */
[----:B------:R-:W-:-:S08]  /*16a0*/  DFMA R16, R28, R16, R28 ;  /* 0x000000101c10722b */ /* 0x000fd0000000001c */
[----:B------:R-:W-:-:S08]  /*16b0*/  DMUL R28, R12, R16 ;  /* 0x000000100c1c7228 */ /* 0x000fd00000000000 */
[----:B------:R-:W-:-:S08]  /*16c0*/  DFMA R30, -R14, R28, R12 ;  /* 0x0000001c0e1e722b */ /* 0x000fd0000000010c */
[----:B------:R-:W-:-:S10]  /*16d0*/  DFMA R16, R16, R30, R28 ;  /* 0x0000001e1010722b */ /* 0x000fd4000000001c */
[----:B------:R-:W-:-:S05]  /*16e0*/  FFMA R0, RZ, R15, R17 ;  /* 0x0000000fff007223 */ /* 0x000fca0000000011 */
[----:B------:R-:W-:-:S13]  /*16f0*/  FSETP.GT.AND P0, PT, |R0|, 1.469367938527859385e-39, PT ;  /* 0x001000000000780b */ /* 0x000fda0003f04200 */
[----:B------:R-:W-:Y:S05]  /*1700*/  @P0 BRA P1, `(.L_x_7) ;  /* 0x0000000000200947 */ /* 0x000fea0000800000 */
[----:B------:R-:W-:Y:S01]  /*1710*/  IMAD.MOV.U32 R34, RZ, RZ, R12 ;  /* 0x000000ffff227224 */ /* 0x000fe200078e000c */
[----:B------:R-:W-:Y:S01]  /*1720*/  MOV R30, R14 ;  /* 0x0000000e001e7202 */ /* 0x000fe20000000f00 */
[----:B------:R-:W-:Y:S01]  /*1730*/  IMAD.MOV.U32 R35, RZ, RZ, R13 ;  /* 0x000000ffff237224 */ /* 0x000fe200078e000d */
[----:B------:R-:W-:Y:S01]  /*1740*/  MOV R0, 0x1770 ;  /* 0x0000177000007802 */ /* 0x000fe20000000f00 */
[----:B------:R-:W-:-:S07]  /*1750*/  IMAD.MOV.U32 R31, RZ, RZ, R15 ;  /* 0x000000ffff1f7224 */ /* 0x000fce00078e000f */
[----:B------:R-:W-:Y:S05]  /*1760*/  CALL.REL.NOINC `($__internal_1_$__cuda_sm20_div_rn_f64_full) ;  /* 0x0000001400147944 */ /* 0x000fea0003c00000 */
[----:B------:R-:W-:Y:S02]  /*1770*/  IMAD.MOV.U32 R16, RZ, RZ, R34 ;  /* 0x000000ffff107224 */ /* 0x000fe400078e0022 */
[----:B------:R-:W-:-:S07]  /*1780*/  IMAD.MOV.U32 R17, RZ, RZ, R35 ;  /* 0x000000ffff117224 */ /* 0x000fce00078e0023 */
.L_x_7:
[----:B------:R-:W-:-:S14]  /*1790*/  DSETP.GTU.AND P0, PT, |R16|, 1, PT ;  /* 0x3ff000001000742a */ /* 0x000fdc0003f0c200 */
[----:B------:R-:W-:Y:S05]  /*17a0*/  @P0 BRA `(.L_x_8) ;  /* 0x0000000000300947 */ /* 0x000fea0003800000 */
[----:B------:R-:W-:Y:S01]  /*17b0*/  IMAD.MOV.U32 R28, RZ, RZ, 0x60aa64c3 ;  /* 0x60aa64c3ff1c7424 */ /* 0x000fe200078e00ff */
[----:B------:R-:W-:Y:S01]  /*17c0*/  MOV R29, 0x3fcf5254 ;  /* 0x3fcf5254001d7802 */ /* 0x000fe20000000f00 */
[----:B------:R-:W-:Y:S01]  /*17d0*/  UMOV UR6, 0x6bb98c7e ;  /* 0x6bb98c7e00067882 */ /* 0x000fe20000000000 */
[----:B------:R-:W-:Y:S01]  /*17e0*/  UMOV UR7, 0x3fb0f909 ;  /* 0x3fb0f90900077882 */ /* 0x000fe20000000000 */
[----:B------:R-:W-:-:S03]  /*17f0*/  DADD R30, |R16|, -1 ;  /* 0xbff00000101e7429 */ /* 0x000fc60000000200 */
[----:B------:R-:W-:Y:S01]  /*1800*/  DFMA R28, |R16|, UR6, R28 ;  /* 0x00000006101c7c2b */ /* 0x000fe2000800021c */
[----:B------:R-:W-:Y:S01]  /*1810*/  UMOV UR6, 0x54442d18 ;  /* 0x54442d1800067882 */ /* 0x000fe20000000000 */
[----:B------:R-:W-:-:S06]  /*1820*/  UMOV UR7, 0x3fe921fb ;  /* 0x3fe921fb00077882 */ /* 0x000fcc0000000000 */
[----:B------:R-:W-:-:S08]  /*1830*/  DFMA R28, R30, R16, R28 ;  /* 0x000000101e1c722b */ /* 0x000fd0000000001c */
[----:B------:R-:W-:-:S08]  /*1840*/  DMUL R28, R28, R16 ;  /* 0x000000101c1c7228 */ /* 0x000fd00000000000 */
[----:B------:R-:W-:Y:S01]  /*1850*/  DFMA R30, R16, UR6, R28 ;  /* 0x00000006101e7c2b */ /* 0x000fe2000800001c */
[----:B------:R-:W-:Y:S10]  /*1860*/  BRA `(.L_x_9) ;  /* 0x0000000000847947 */ /* 0x000ff40003800000 */
.L_x_8:
[----:B------:R-:W0:Y:S01]  /*1870*/  MUFU.RCP64H R29, R17 ;  /* 0x00000011001d7308 */ /* 0x000e220000001800 */
[----:B------:R-:W-:-:S05]  /*1880*/  VIADD R28, R17, 0x300402 ;  /* 0x00300402111c7836 */ /* 0x000fca0000000000 */
[----:B------:R-:W-:Y:S01]  /*1890*/  FSETP.GEU.AND P0, PT, |R28|, 5.8789094863358348022e-39, PT ;  /* 0x004004021c00780b */ /* 0x000fe20003f0e200 */
[----:B0-----:R-:W-:-:S08]  /*18a0*/  DFMA R30, R28, -R16, 1 ;  /* 0x3ff000001c1e742b */ /* 0x001fd00000000810 */
[----:B------:R-:W-:-:S08]  /*18b0*/  DFMA R30, R30, R30, R30 ;  /* 0x0000001e1e1e722b */ /* 0x000fd0000000001e */
[----:B------:R-:W-:-:S08]  /*18c0*/  DFMA R30, R28, R30, R28 ;  /* 0x0000001e1c1e722b */ /* 0x000fd0000000001c */
[----:B------:R-:W-:-:S08]  /*18d0*/  DFMA R32, R30, -R16, 1 ;  /* 0x3ff000001e20742b */ /* 0x000fd00000000810 */
[----:B------:R-:W-:Y:S01]  /*18e0*/  DFMA R28, R30, R32, R30 ;  /* 0x000000201e1c722b */ /* 0x000fe2000000001e */
[----:B------:R-:W-:Y:S10]  /*18f0*/  @P0 BRA `(.L_x_10) ;  /* 0x0000000000200947 */ /* 0x000ff40003800000 */
[----:B------:R-:W-:Y:S01]  /*1900*/  LOP3.LUT R35, R17, 0x7fffffff, RZ, 0xc0, !PT ;  /* 0x7fffffff11237812 */ /* 0x000fe200078ec0ff */
[----:B------:R-:W-:Y:S01]  /*1910*/  IMAD.MOV.U32 R28, RZ, RZ, R16 ;  /* 0x000000ffff1c7224 */ /* 0x000fe200078e0010 */
[----:B------:R-:W-:Y:S01]  /*1920*/  MOV R0, 0x1960 ;  /* 0x0000196000007802 */ /* 0x000fe20000000f00 */
[----:B------:R-:W-:Y:S02]  /*1930*/  IMAD.MOV.U32 R29, RZ, RZ, R17 ;  /* 0x000000ffff1d7224 */ /* 0x000fe400078e0011 */
[----:B------:R-:W-:-:S07]  /*1940*/  VIADD R35, R35, 0xfff00000 ;  /* 0xfff0000023237836 */ /* 0x000fce0000000000 */
[----:B------:R-:W-:Y:S05]  /*1950*/  CALL.REL.NOINC `($__internal_0_$__cuda_sm20_dblrcp_rn_slowpath_v3) ;  /* 0x0000000c00fc7944 */ /* 0x000fea0003c00000 */
[----:B------:R-:W-:Y:S01]  /*1960*/  MOV R28, R32 ;  /* 0x00000020001c7202 */ /* 0x000fe20000000f00 */
[----:B------:R-:W-:-:S07]  /*1970*/  IMAD.MOV.U32 R29, RZ, RZ, R33 ;  /* 0x000000ffff1d7224 */ /* 0x000fce00078e0021 */
.L_x_10:
[----:B------:R-:W-:Y:S01]  /*1980*/  IMAD.MOV.U32 R30, RZ, RZ, 0x60aa64c3 ;  /* 0x60aa64c3ff1e7424 */ /* 0x000fe200078e00ff */
[----:B------:R-:W-:Y:S01]  /*1990*/  UMOV UR6, 0x6bb98c7e ;  /* 0x6bb98c7e00067882 */ /* 0x000fe20000000000 */
[----:B------:R-:W-:Y:S01]  /*19a0*/  IMAD.MOV.U32 R31, RZ, RZ, 0x3fcf5254 ;  /* 0x3fcf5254ff1f7424 */ /* 0x000fe200078e00ff */
[----:B------:R-:W-:Y:S01]  /*19b0*/  UMOV UR7, 0x3fb0f909 ;  /* 0x3fb0f90900077882 */ /* 0x000fe20000000000 */
[----:B------:R-:W-:Y:S02]  /*19c0*/  DADD R32, |R28|, -1 ;  /* 0xbff000001c207429 */ /* 0x000fe40000000200 */
[----:B------:R-:W-:Y:S02]  /*19d0*/  DSETP.GT.AND P0, PT, R16, RZ, PT ;  /* 0x000000ff1000722a */ /* 0x000fe40003f04000 */
[----:B------:R-:W-:Y:S01]  /*19e0*/  DFMA R30, |R28|, UR6, R30 ;  /* 0x000000061c1e7c2b */ /* 0x000fe2000800021e */
[----:B------:R-:W-:Y:S01]  /*19f0*/  IMAD.MOV.U32 R16, RZ, RZ, 0x3ff921fb ;  /* 0x3ff921fbff107424 */ /* 0x000fe200078e00ff */
[----:B------:R-:W-:Y:S01]  /*1a00*/  UMOV UR6, 0x54442d18 ;  /* 0x54442d1800067882 */ /* 0x000fe20000000000 */
[----:B------:R-:W-:-:S03]  /*1a10*/  UMOV UR7, 0x3fe921fb ;  /* 0x3fe921fb00077882 */ /* 0x000fc60000000000 */
[----:B------:R-:W-:Y:S02]  /*1a20*/  FSEL R17, R16, -1.9463495016098022461, P0 ;  /* 0xbff921fb10117808 */ /* 0x000fe40000000000 */
[----:B------:R-:W-:Y:S01]  /*1a30*/  DFMA R30, R32, R28, R30 ;  /* 0x0000001c201e722b */ /* 0x000fe2000000001e */
[----:B------:R-:W-:-:S07]  /*1a40*/  MOV R16, 0x54442d18 ;  /* 0x54442d1800107802 */ /* 0x000fce0000000f00 */
[----:B------:R-:W-:-:S08]  /*1a50*/  DMUL R30, R30, R28 ;  /* 0x0000001c1e1e7228 */ /* 0x000fd00000000000 */
[----:B------:R-:W-:-:S08]  /*1a60*/  DFMA R30, R28, UR6, R30 ;  /* 0x000000061c1e7c2b */ /* 0x000fd0000800001e */
[----:B------:R-:W-:-:S11]  /*1a70*/  DADD R30, -R30, R16 ;  /* 0x000000001e1e7229 */ /* 0x000fd60000000110 */
.L_x_9:
[C---:B------:R-:W-:Y:S01]  /*1a80*/  ISETP.NE.U32.AND P2, PT, R30.reuse, RZ, PT ;  /* 0x000000ff1e00720c */ /* 0x040fe20003f45070 */
[----:B------:R-:W-:Y:S01]  /*1a90*/  IMAD.MOV.U32 R16, RZ, RZ, R18 ;  /* 0x000000ffff107224 */ /* 0x000fe200078e0012 */
[----:B------:R-:W-:Y:S01]  /*1aa0*/  LOP3.LUT R0, R31, 0x7fffffff, RZ, 0xc0, !PT ;  /* 0x7fffffff1f007812 */ /* 0x000fe200078ec0ff */
[----:B------:R-:W-:Y:S01]  /*1ab0*/  IMAD.MOV.U32 R17, RZ, RZ, R19 ;  /* 0x000000ffff117224 */ /* 0x000fe200078e0013 */
[----:B------:R-:W-:Y:S02]  /*1ac0*/  ISETP.EQ.U32.AND P1, PT, R30, RZ, PT ;  /* 0x000000ff1e00720c */ /* 0x000fe40003f22070 */
[----:B------:R-:W-:Y:S02]  /*1ad0*/  ISETP.NE.AND.EX P2, PT, R0, 0x7ff00000, PT, P2 ;  /* 0x7ff000000000780c */ /* 0x000fe40003f45320 */
[----:B------:R-:W-:Y:S02]  /*1ae0*/  ISETP.GT.U32.AND P0, PT, R30, RZ, PT ;  /* 0x000000ff1e00720c */ /* 0x000fe40003f04070 */
[----:B------:R-:W-:-:S04]  /*1af0*/  ISETP.EQ.OR.EX P1, PT, R0, RZ, !P2, P1 ;  /* 0x000000ff0000720c */ /* 0x000fc80005722710 */
[----:B------:R-:W-:-:S13]  /*1b00*/  ISETP.GT.OR.EX P0, PT, R0, 0x7ff00000, P1, P0 ;  /* 0x7ff000000000780c */ /* 0x000fda0000f04700 */
[----:B------:R-:W-:Y:S05]  /*1b10*/  @P0 BRA `(.L_x_6) ;  /* 0x0000000000600947 */ /* 0x000fea0003800000 */
[----:B------:R-:W0:Y:S01]  /*1b20*/  MUFU.RCP64H R17, R31 ;  /* 0x0000001f00117308 */ /* 0x000e220000001800 */
[----:B------:R-:W-:Y:S01]  /*1b30*/  IMAD.MOV.U32 R16, RZ, RZ, 0x1 ;  /* 0x00000001ff107424 */ /* 0x000fe200078e00ff */
[----:B------:R-:W-:Y:S01]  /*1b40*/  UMOV UR6, 0x54442d18 ;  /* 0x54442d1800067882 */ /* 0x000fe20000000000 */
[----:B------:R-:W-:-:S04]  /*1b50*/  UMOV UR7, 0x401921fb ;  /* 0x401921fb00077882 */ /* 0x000fc80000000000 */
[----:B0-----:R-:W-:-:S08]  /*1b60*/  DFMA R28, R16, -R30, 1 ;  /* 0x3ff00000101c742b */ /* 0x001fd0000000081e */
[----:B------:R-:W-:-:S08]  /*1b70*/  DFMA R28, R28, R28, R28 ;  /* 0x0000001c1c1c722b */ /* 0x000fd0000000001c */
[----:B------:R-:W-:-:S08]  /*1b80*/  DFMA R28, R16, R28, R16 ;  /* 0x0000001c101c722b */ /* 0x000fd00000000010 */
[----:B------:R-:W-:-:S08]  /*1b90*/  DFMA R16, R28, -R30, 1 ;  /* 0x3ff000001c10742b */ /* 0x000fd0000000081e */
[----:B------:R-:W-:-:S08]  /*1ba0*/  DFMA R16, R28, R16, R28 ;  /* 0x000000101c10722b */ /* 0x000fd0000000001c */
[----:B------:R-:W-:-:S08]  /*1bb0*/  DMUL R28, R16, UR6 ;  /* 0x00000006101c7c28 */ /* 0x000fd00008000000 */
[----:B------:R-:W-:-:S08]  /*1bc0*/  DFMA R32, R28, -R30, UR6 ;  /* 0x000000061c207e2b */ /* 0x000fd0000800081e */
[----:B------:R-:W-:-:S10]  /*1bd0*/  DFMA R16, R16, R32, R28 ;  /* 0x000000201010722b */ /* 0x000fd4000000001c */
[----:B------:R-:W-:-:S05]  /*1be0*/  FFMA R0, RZ, R31, R17 ;  /* 0x0000001fff007223 */ /* 0x000fca0000000011 */
[----:B------:R-:W-:-:S13]  /*1bf0*/  FSETP.GT.AND P0, PT, |R0|, 1.469367938527859385e-39, PT ;  /* 0x001000000000780b */ /* 0x000fda0003f04200 */
[----:B------:R-:W-:Y:S05]  /*1c00*/  @P0 BRA `(.L_x_11) ;  /* 0x0000000000180947 */ /* 0x000fea0003800000 */
[----:B------:R-:W-:Y:S01]  /*1c10*/  IMAD.MOV.U32 R34, RZ, RZ, 0x54442d18 ;  /* 0x54442d18ff227424 */ /* 0x000fe200078e00ff */
[----:B------:R-:W-:Y:S02]  /*1c20*/  MOV R35, 0x401921fb ;  /* 0x401921fb00237802 */ /* 0x000fe40000000f00 */
[----:B------:R-:W-:-:S07]  /*1c30*/  MOV R0, 0x1c50 ;  /* 0x00001c5000007802 */ /* 0x000fce0000000f00 */
[----:B------:R-:W-:Y:S05]  /*1c40*/  CALL.REL.NOINC `($__internal_1_$__cuda_sm20_div_rn_f64_full) ;  /* 0x0000000c00dc7944 */ /* 0x000fea0003c00000 */
[----:B------:R-:W-:Y:S02]  /*1c50*/  IMAD.MOV.U32 R16, RZ, RZ, R34 ;  /* 0x000000ffff107224 */ /* 0x000fe400078e0022 */
[----:B------:R-:W-:-:S07]  /*1c60*/  IMAD.MOV.U32 R17, RZ, RZ, R35 ;  /* 0x000000ffff117224 */ /* 0x000fce00078e0023 */
.L_x_11:
[----:B------:R-:W-:-:S06]  /*1c70*/  DSETP.NE.AND P0, PT, |R16|, +INF , PT ;  /* 0x7ff000001000742a */ /* 0x000fcc0003f05200 */
[----:B------:R-:W-:Y:S02]  /*1c80*/  FSEL R16, R18, R16, !P0 ;  /* 0x0000001012107208 */ /* 0x000fe40004000000 */
[----:B------:R-:W-:-:S07]  /*1c90*/  FSEL R17, R19, R17, !P0 ;  /* 0x0000001113117208 */ /* 0x000fce0004000000 */
.L_x_6:
[C---:B------:R-:W-:Y:S01]  /*1ca0*/  DMUL R28, R18.reuse, 1.5 ;  /* 0x3ff80000121c7828 */ /* 0x040fe20000000000 */
[----:B------:R-:W-:Y:S01]  /*1cb0*/  UMOV UR6, 0xd70a3d71 ;  /* 0xd70a3d7100067882 */ /* 0x000fe20000000000 */
[----:B------:R-:W-:Y:S02]  /*1cc0*/  UMOV UR7, 0x3fe570a3 ;  /* 0x3fe570a300077882 */ /* 0x000fe40000000000 */
[----:B------:R-:W-:Y:S01]  /*1cd0*/  DMUL R30, R18, UR6 ;  /* 0x00000006121e7c28 */ /* 0x000fe20008000000 */
[----:B------:R-:W-:Y:S01]  /*1ce0*/  UMOV UR6, 0x9999999a ;  /* 0x9999999a00067882 */ /* 0x000fe20000000000 */
[----:B------:R-:W-:Y:S02]  /*1cf0*/  UMOV UR7, 0x3fc99999 ;  /* 0x3fc9999900077882 */ /* 0x000fe40000000000 */
[----:B------:R-:W-:-:S04]  /*1d00*/  DSETP.GT.AND P0, PT, R16, R28, PT ;  /* 0x0000001c1000722a */ /* 0x000fc80003f04000 */
[----:B------:R-:W-:Y:S02]  /*1d10*/  DSETP.GEU.AND P1, PT, R16, R30, PT ;  /* 0x0000001e1000722a */ /* 0x000fe40003f2e000 */
[----:B------:R-:W-:Y:S02]  /*1d20*/  FSEL R33, R28, R16, P0 ;  /* 0x000000101c217208 */ /* 0x000fe40000000000 */
[----:B------:R-:W-:Y:S02]  /*1d30*/  FSEL R29, R29, R17, P0 ;  /* 0x000000111d1d7208 */ /* 0x000fe40000000000 */
[----:B------:R-:W-:Y:S02]  /*1d40*/  FSEL R28, R30, R33, !P1 ;  /* 0x000000211e1c7208 */ /* 0x000fe40004800000 */
[----:B------:R-:W-:-:S06]  /*1d50*/  FSEL R29, R31, R29, !P1 ;  /* 0x0000001d1f1d7208 */ /* 0x000fcc0004800000 */
[----:B------:R-:W-:-:S06]  /*1d60*/  DSETP.GT.AND P0, PT, R28, 50, PT ;  /* 0x404900001c00742a */ /* 0x000fcc0003f04000 */
[----:B------:R-:W-:Y:S02]  /*1d70*/  FSEL R16, R28, RZ, !P0 ;  /* 0x000000ff1c107208 */ /* 0x000fe40004000000 */
[----:B------:R-:W-:Y:S01]  /*1d80*/  FSEL R17, R29, 3.140625, !P0 ;  /* 0x404900001d117808 */ /* 0x000fe20004000000 */
[----:B------:R-:W-:-:S05]  /*1d90*/  DSETP.GEU.AND P0, PT, R28, 6, PT ;  /* 0x401800001c00742a */ /* 0x000fca0003f0e000 */
[----:B------:R-:W-:Y:S01]  /*1da0*/  DMUL R16, R16, UR6 ;  /* 0x0000000610107c28 */ /* 0x000fe20008000000 */
[----:B------:R-:W-:-:S09]  /*1db0*/  UMOV UR7, 0x3fe99999 ;  /* 0x3fe9999900077882 */ /* 0x000fd20000000000 */
[----:B------:R-:W-:Y:S02]  /*1dc0*/  FSEL R16, R16, 4.172325418494438054e-08, P0 ;  /* 0x3333333410107808 */ /* 0x000fe40000000000 */
[----:B------:R-:W-:Y:S01]  /*1dd0*/  FSEL R17, R17, 1.8999999761581420898, P0 ;  /* 0x3ff3333311117808 */ /* 0x000fe20000000000 */
[----:B------:R-:W-:-:S05]  /*1de0*/  DSETP.NEU.AND P0, PT, R22, RZ, PT ;  /* 0x000000ff1600722a */ /* 0x000fca0003f0d000 */
[----:B------:R-:W-:Y:S01]  /*1df0*/  DFMA R18, R18, UR6, R16 ;  /* 0x0000000612127c2b */ /* 0x000fe20008000010 */
[----:B------:R-:W-:Y:S01]  /*1e00*/  UMOV UR6, UR4 ;  /* 0x0000000400067c82 */ /* 0x000fe20008000000 */
[----:B------:R-:W-:-:S07]  /*1e10*/  UMOV UR7, UR5 ;  /* 0x0000000500077c82 */ /* 0x000fce0008000000 */
[----:B------:R-:W-:Y:S05]  /*1e20*/  @!P0 BRA `(.L_x_12) ;  /* 0x0000000400b48947 */ /* 0x000fea0003800000 */
[----:B------:R-:W0:Y:S01]  /*1e30*/  MUFU.RCP64H R17, R23 ;  /* 0x0000001700117308 */ /* 0x000e220000001800 */
[----:B------:R-:W-:Y:S01]  /*1e40*/  IMAD.MOV.U32 R16, RZ, RZ, 0x1 ;  /* 0x00000001ff107424 */ /* 0x000fe200078e00ff */
[----:B------:R-:W-:-:S05]  /*1e50*/  FSETP.GEU.AND P1, PT, |R25|, 6.5827683646048100446e-37, PT ;  /* 0x036000001900780b */ /* 0x000fca0003f2e200 */
[----:B0-----:R-:W-:-:S08]  /*1e60*/  DFMA R28, R16, -R22, 1 ;  /* 0x3ff00000101c742b */ /* 0x001fd00000000816 */
[----:B------:R-:W-:-:S08]  /*1e70*/  DFMA R28, R28, R28, R28 ;  /* 0x0000001c1c1c722b */ /* 0x000fd0000000001c */
[----:B------:R-:W-:-:S08]  /*1e80*/  DFMA R28, R16, R28, R16 ;  /* 0x0000001c101c722b */ /* 0x000fd00000000010 */
[----:B------:R-:W-:-:S08]  /*1e90*/  DFMA R16, R28, -R22, 1 ;  /* 0x3ff000001c10742b */ /* 0x000fd00000000816 */
[----:B------:R-:W-:-:S08]  /*1ea0*/  DFMA R16, R28, R16, R28 ;  /* 0x000000101c10722b */ /* 0x000fd0000000001c */
[----:B------:R-:W-:-:S08]  /*1eb0*/  DMUL R28, R24, R16 ;  /* 0x00000010181c7228 */ /* 0x000fd00000000000 */
[----:B------:R-:W-:-:S08]  /*1ec0*/  DFMA R30, R28, -R22, R24 ;  /* 0x800000161c1e722b */ /* 0x000fd00000000018 */
        /* <DEDUP_REMOVED lines=12> */
.L_x_13:
[----:B------:R-:W-:Y:S02]  /*1f90*/  DSETP.GT.AND P0, PT, |R16|, 1, PT ;  /* 0x3ff000001000742a */ /* 0x000fe40003f04200 */
[----:B------:R-:W-:-:S10]  /*1fa0*/  DADD R28, -RZ, |R16| ;  /* 0x00000000ff1c7229 */ /* 0x000fd40000000510 */
[----:B------:R-:W-:Y:S01]  /*1fb0*/  MOV R22, R28 ;  /* 0x0000001c00167202 */ /* 0x000fe20000000f00 */
[----:B------:R-:W-:Y:S01]  /*1fc0*/  IMAD.MOV.U32 R23, RZ, RZ, R29 ;  /* 0x000000ffff177224 */ /* 0x000fe200078e001d */
[----:B------:R-:W-:Y:S06]  /*1fd0*/  @!P0 BRA `(.L_x_14) ;  /* 0x0000000000208947 */ /* 0x000fec0003800000 */
[----:B------:R-:W0:Y:S01]  /*1fe0*/  MUFU.RCP64H R23, R29 ;  /* 0x0000001d00177308 */ /* 0x000e220000001800 */
[----:B------:R-:W-:Y:S01]  /*1ff0*/  IMAD.MOV.U32 R22, RZ, RZ, RZ ;  /* 0x000000ffff167224 */ /* 0x000fe200078e00ff */
[----:B------:R-:W-:-:S05]  /*2000*/  DSETP.NEU.AND P1, PT, |R16|, +INF , PT ;  /* 0x7ff000001000742a */ /* 0x000fca0003f2d200 */
[----:B0-----:R-:W-:-:S08]  /*2010*/  DFMA R24, R22, -|R16|, 1 ;  /* 0x3ff000001618742b */ /* 0x001fd00000000c10 */
[----:B------:R-:W-:-:S08]  /*2020*/  DFMA R24, R24, R24, R24 ;  /* 0x000000181818722b */ /* 0x000fd00000000018 */
[----:B------:R-:W-:-:S10]  /*2030*/  DFMA R24, R22, R24, R22 ;  /* 0x000000181618722b */ /* 0x000fd40000000016 */
[----:B------:R-:W-:Y:S02]  /*2040*/  FSEL R22, R24, RZ, P1 ;  /* 0x000000ff18167208 */ /* 0x000fe40000800000 */
[----:B------:R-:W-:-:S07]  /*2050*/  FSEL R23, R25, RZ, P1 ;  /* 0x000000ff19177208 */ /* 0x000fce0000800000 */
.L_x_14:
[----:B------:R-:W-:Y:S01]  /*2060*/  DMUL R24, R22, R22 ;  /* 0x0000001616187228 */ /* 0x000fe20000000000 */
[----:B------:R-:W-:Y:S01]  /*2070*/  IMAD.MOV.U32 R28, RZ, RZ, -0x2449a4b7 ;  /* 0xdbb65b49ff1c7424 */ /* 0x000fe200078e00ff */
[----:B------:R-:W-:Y:S01]  /*2080*/  UMOV UR6, 0x2a25ff7e ;  /* 0x2a25ff7e00067882 */ /* 0x000fe20000000000 */
[----:B------:R-:W-:Y:S01]  /*2090*/  IMAD.MOV.U32 R29, RZ, RZ, 0x3f2d3b63 ;  /* 0x3f2d3b63ff1d7424 */ /* 0x000fe200078e00ff */
[----:B------:R-:W-:-:S05]  /*20a0*/  UMOV UR7, 0x3ef53e1d ;  /* 0x3ef53e1d00077882 */ /* 0x000fca0000000000 */
[----:B------:R-:W-:Y:S01]  /*20b0*/  DFMA R28, R24, -UR6, R28 ;  /* 0x80000006181c7c2b */ /* 0x000fe2000800001c */
[----:B------:R-:W-:Y:S01]  /*20c0*/  UMOV UR6, 0x8dde082e ;  /* 0x8dde082e00067882 */ /* 0x000fe20000000000 */
[----:B------:R-:W-:-:S06]  /*20d0*/  UMOV UR7, 0x3f531278 ;  /* 0x3f53127800077882 */ /* 0x000fcc0000000000 */
[----:B------:R-:W-:Y:S01]  /*20e0*/  DFMA R28, R24, R28, -UR6 ;  /* 0x80000006181c7e2b */ /* 0x000fe2000800001c */
[----:B------:R-:W-:Y:S01]  /*20f0*/  UMOV UR6, 0xc8249315 ;  /* 0xc824931500067882 */ /* 0x000fe20000000000 */
[----:B------:R-:W-:-:S06]  /*2100*/  UMOV UR7, 0x3f6f9690 ;  /* 0x3f6f969000077882 */ /* 0x000fcc0000000000 */
[----:B------:R-:W-:Y:S01]  /*2110*/  DFMA R28, R24, R28, UR6 ;  /* 0x00000006181c7e2b */ /* 0x000fe2000800001c */
        /* <DEDUP_REMOVED lines=47> */
[----:B------:R-:W-:-:S08]  /*2410*/  DMUL R28, R24, R28 ;  /* 0x0000001c181c7228 */ /* 0x000fd00000000000 */
[----:B------:R-:W-:-:S08]  /*2420*/  DFMA R28, R28, R22, R22 ;  /* 0x000000161c1c722b */ /* 0x000fd00000000016 */
[----:B------:R-:W-:Y:S01]  /*2430*/  DADD R22, -R28, UR6 ;  /* 0x000000061c167e29 */ /* 0x000fe20008000100 */
[----:B------:R-:W-:Y:S01]  /*2440*/  UMOV UR6, 0x1a63c1f8 ;  /* 0x1a63c1f800067882 */ /* 0x000fe20000000000 */
[----:B------:R-:W-:-:S08]  /*2450*/  UMOV UR7, 0x404ca5dc ;  /* 0x404ca5dc00077882 */ /* 0x000fd00000000000 */
[----:B------:R-:W-:Y:S02]  /*2460*/  FSEL R25, R23, R29, P0 ;  /* 0x0000001d17197208 */ /* 0x000fe40000000000 */
[----:B------:R-:W-:Y:S02]  /*2470*/  FSEL R22, R22, R28, P0 ;  /* 0x0000001c16167208 */ /* 0x000fe40000000000 */
[----:B------:R-:W-:Y:S02]  /*2480*/  LOP3.LUT R23, R25, 0x80000000, R17, 0xb8, !PT ;  /* 0x8000000019177812 */ /* 0x000fe400078eb811 */
[----:B------:R-:W-:-:S04]  /*2490*/  MOV R24, R22 ;  /* 0x0000001600187202 */ /* 0x000fc80000000f00 */
[----:B------:R-:W-:Y:S02]  /*24a0*/  DMUL R16, R22, UR6 ;  /* 0x0000000616107c28 */ /* 0x000fe40008000000 */
[----:B------:R-:W-:-:S08]  /*24b0*/  DSETP.NE.AND P0, PT, |R24|, +INF , PT ;  /* 0x7ff000001800742a */ /* 0x000fd00003f05200 */
[----:B------:R-:W-:Y:S02]  /*24c0*/  FSEL R0, R16, UR4, P0 ;  /* 0x0000000410007c08 */ /* 0x000fe40008000000 */
[----:B------:R-:W-:Y:S02]  /*24d0*/  FSEL R16, R17, UR5, P0 ;  /* 0x0000000511107c08 */ /* 0x000fe40008000000 */
[----:B------:R-:W-:Y:S02]  /*24e0*/  R2UR UR6, R0 ;  /* 0x00000000000672ca */ /* 0x000fe400000e0000 */
[----:B------:R-:W-:-:S15]  /*24f0*/  R2UR UR7, R16 ;  /* 0x00000000100772ca */ /* 0x000fde00000e0000 */
.L_x_12:
[----:B------:R-:W-:Y:S01]  /*2500*/  IMAD.U32 R16, RZ, RZ, UR6 ;  /* 0x00000006ff107e24 */ /* 0x000fe2000f8e00ff */
[----:B------:R-:W0:Y:S01]  /*2510*/  F2F.F64.F32 R34, UR18 ;  /* 0x0000001200227d10 */ /* 0x000e220008201800 */
[----:B------:R-:W-:-:S06]  /*2520*/  IMAD.U32 R17, RZ, RZ, UR7 ;  /* 0x00000007ff117e24 */ /* 0x000fcc000f8e00ff */
[----:B------:R-:W-:-:S08]  /*2530*/  DADD R16, -R16, UR4 ;  /* 0x0000000410107e29 */ /* 0x000fd00008000100 */
[----:B------:R-:W-:Y:S01]  /*2540*/  DSETP.GEU.AND P0, PT, R16, 1, PT ;  /* 0x3ff000001000742a */ /* 0x000fe20003f0e000 */
[----:B0-----:R-:W-:-:S05]  /*2550*/  FSETP.GEU.AND P1, PT, |R35|, 6.5827683646048100446e-37, PT ;  /* 0x036000002300780b */ /* 0x001fca0003f2e200 */
[----:B------:R-:W-:Y:S02]  /*2560*/  FSEL R31, R17, 1.875, P0 ;  /* 0x3ff00000111f7808 */ /* 0x000fe40000000000 */
[----:B------:R-:W-:Y:S01]  /*2570*/  FSEL R30, R16, RZ, P0 ;  /* 0x000000ff101e7208 */ /* 0x000fe20000000000 */
[----:B------:R-:W-:Y:S01]  /*2580*/  IMAD.MOV.U32 R16, RZ, RZ, 0x1 ;  /* 0x00000001ff107424 */ /* 0x000fe200078e00ff */
[----:B------:R-:W0:Y:S05]  /*2590*/  MUFU.RCP64H R17, R31 ;  /* 0x0000001f00117308 */ /* 0x000e2a0000001800 */
        /* <DEDUP_REMOVED lines=11> */
[----:B------:R-:W-:-:S07]  /*2650*/  MOV R0, 0x2670 ;  /* 0x0000267000007802 */ /* 0x000fce0000000f00 */
[----:B------:R-:W-:Y:S05]  /*2660*/  CALL.REL.NOINC `($__internal_1_$__cuda_sm20_div_rn_f64_full) ;  /* 0x0000000400547944 */ /* 0x000fea0003c00000 */
[----:B------:R-:W-:Y:S01]  /*2670*/  IMAD.MOV.U32 R16, RZ, RZ, R34 ;  /* 0x000000ffff107224 */ /* 0x000fe200078e0022 */
[----:B------:R-:W-:-:S07]  /*2680*/  MOV R17, R35 ;  /* 0x0000002300117202 */ /* 0x000fce0000000f00 */
.L_x_15:
[C---:B------:R-:W-:Y:S02]  /*2690*/  DSETP.GT.AND P0, PT, R16.reuse, R4, PT ;  /* 0x000000041000722a */ /* 0x040fe40003f04000 */
[----:B------:R-:W-:-:S04]  /*26a0*/  DSETP.GEU.AND P1, PT, R16, R2, PT ;  /* 0x000000021000722a */ /* 0x000fc80003f2e000 */
[----:B------:R-:W-:Y:S02]  /*26b0*/  FSEL R23, R4, R16, P0 ;  /* 0x0000001004177208 */ /* 0x000fe40000000000 */
[----:B------:R-:W-:Y:S02]  /*26c0*/  FSEL R17, R5, R17, P0 ;  /* 0x0000001105117208 */ /* 0x000fe40000000000 */
[----:B------:R-:W-:Y:S02]  /*26d0*/  FSEL R16, R2, R23, !P1 ;  /* 0x0000001702107208 */ /* 0x000fe40004800000 */
[----:B------:R-:W-:-:S06]  /*26e0*/  FSEL R17, R3, R17, !P1 ;  /* 0x0000001103117208 */ /* 0x000fcc0004800000 */
[----:B------:R-:W-:-:S08]  /*26f0*/  DADD R22, -R16, 1 ;  /* 0x3ff0000010167429 */ /* 0x000fd00000000100 */
[----:B------:R-:W-:-:S08]  /*2700*/  DMUL R22, R22, UR8 ;  /* 0x0000000816167c28 */ /* 0x000fd00008000000 */
[----:B------:R-:W-:Y:S02]  /*2710*/  DFMA R22, R20, R16, R22 ;  /* 0x000000101416722b */ /* 0x000fe40000000016 */
[----:B------:R-:W-:-:S08]  /*2720*/  DMUL R16, R16, 0.5 ;  /* 0x3fe0000010107828 */ /* 0x000fd00000000000 */
[----:B------:R-:W-:Y:S01]  /*2730*/  R2UR UR8, R22 ;  /* 0x00000000160872ca */ /* 0x000fe200000e0000 */
[----:B------:R-:W-:Y:S01]  /*2740*/  DADD R20, -R16, 1 ;  /* 0x3ff0000010147429 */ /* 0x000fe20000000100 */
[----:B------:R-:W-:-:S13]  /*2750*/  R2UR UR9, R23 ;  /* 0x00000000170972ca */ /* 0x000fda00000e0000 */
[----:B------:R-:W-:-:S08]  /*2760*/  DMUL R16, R16, UR8 ;  /* 0x0000000810107c28 */ /* 0x000fd00008000000 */
[----:B------:R-:W-:Y:S01]  /*2770*/  DFMA R16, R20, UR10, R16 ;  /* 0x0000000a14107c2b */ /* 0x000fe20008000010 */
[----:B------:R-:W-:-:S05]  /*2780*/  VIADD R21, R6, 0xa ;  /* 0x0000000a06157836 */ /* 0x000fca0000000000 */
[----:B------:R-:W-:-:S04]  /*2790*/  ISETP.GE.U32.AND P0, PT, R42, R21, PT ;  /* 0x000000152a00720c */ /* 0x000fc80003f06070 */
[----:B------:R-:W-:Y:S02]  /*27a0*/  R2UR UR10, R16 ;  /* 0x00000000100a72ca */ /* 0x000fe400000e0000 */
[----:B------:R-:W-:-:S07]  /*27b0*/  R2UR UR11, R17 ;  /* 0x00000000110b72ca */ /* 0x000fce00000e0000 */
[----:B------:R-:W-:Y:S08]  /*27c0*/  @!P0 BRA `(.L_x_16) ;  /* 0x0000000000208947 */ /* 0x000ff00003800000 */
[----:B------:R-:W0:Y:S01]  /*27d0*/  LDC.64 R16, c[0x0][0x3a0] ;  /* 0x0000e800ff107b82 */ /* 0x000e220000000a00 */
[----:B------:R-:W1:Y:S07]  /*27e0*/  F2F.F32.F64 R23, UR8 ;  /* 0x0000000800177d10 */ /* 0x000e6e0008301000 */
[----:B------:R-:W2:Y:S01]  /*27f0*/  LDC.64 R20, c[0x0][0x3a8] ;  /* 0x0000ea00ff147b82 */ /* 0x000ea20000000a00 */
[----:B------:R-:W3:Y:S01]  /*2800*/  F2F.F32.F64 R25, UR10 ;  /* 0x0000000a00197d10 */ /* 0x000ee20008301000 */
[----:B0-----:R-:W-:-:S05]  /*2810*/  IMAD.WIDE.U32 R16, R43, 0x4, R16 ;  /* 0x000000042b107825 */ /* 0x001fca00078e0010 */
[----:B-1----:R0:W-:Y:S01]  /*2820*/  STG.E desc[UR16][R16.64], R23 ;  /* 0x0000001710007986 */ /* 0x0021e2000c101910 */
[----:B--2---:R-:W-:-:S05]  /*2830*/  IMAD.WIDE.U32 R20, R43, 0x4, R20 ;  /* 0x000000042b147825 */ /* 0x004fca00078e0014 */
[----:B---3--:R0:W-:Y:S02]  /*2840*/  STG.E desc[UR16][R20.64], R25 ;  /* 0x0000001914007986 */ /* 0x0081e4000c101910 */
.L_x_16:
[----:B0-----:R-:W0:Y:S01]  /*2850*/  LDC.64 R16, c[0x0][0x390] ;  /* 0x0000e400ff107b82 */ /* 0x001e220000000a00 */
[----:B------:R-:W-:Y:S01]  /*2860*/  VIADD R42, R42, 0x1 ;  /* 0x000000012a2a7836 */ /* 0x000fe20000000000 */
[----:B------:R-:W-:Y:S01]  /*2870*/  UMOV UR4, UR6 ;  /* 0x0000000600047c82 */ /* 0x000fe20008000000 */
[----:B------:R-:W-:Y:S01]  /*2880*/  UMOV UR5, UR7 ;  /* 0x0000000700057c82 */ /* 0x000fe20008000000 */
[----:B------:R-:W-:Y:S01]  /*2890*/  UMOV UR6, UR14 ;  /* 0x0000000e00067c82 */ /* 0x000fe20008000000 */
[----:B------:R-:W-:Y:S01]  /*28a0*/  UMOV UR7, UR15 ;  /* 0x0000000f00077c82 */ /* 0x000fe20008000000 */
[----:B------:R-:W-:Y:S01]  /*28b0*/  VIADD R10, R10, 0x1 ;  /* 0x000000010a0a7836 */ /* 0x000fe20000000000 */
[----:B0-----:R-:W-:Y:S01]  /*28c0*/  ISETP.GE.AND P0, PT, R42, R17, PT ;  /* 0x000000112a00720c */ /* 0x001fe20003f06270 */
[--C-:B------:R-:W-:Y:S01]  /*28d0*/  IMAD.IADD R7, R7, 0x1, R16.reuse ;  /* 0x0000000107077824 */ /* 0x100fe200078e0210 */
[----:B------:R-:W-:Y:S01]  /*28e0*/  IADD3 R11, PT, PT, R11, R16, RZ ;  /* 0x000000100b0b7210 */ /* 0x000fe20007ffe0ff */
[----:B------:R-:W-:-:S02]  /*28f0*/  IMAD.IADD R9, R9, 0x1, R16 ;  /* 0x0000000109097824 */ /* 0x000fc400078e0210 */
[----:B------:R-:W-:Y:S02]  /*2900*/  IMAD.IADD R43, R43, 0x1, R16 ;  /* 0x000000012b2b7824 */ /* 0x000fe400078e0210 */
[----:B------:R-:W-:Y:S02]  /*2910*/  IMAD.MOV.U32 R16, RZ, RZ, R26 ;  /* 0x000000ffff107224 */ /* 0x000fe400078e001a */
[----:B------:R-:W-:-:S04]  /*2920*/  IMAD.MOV.U32 R17, RZ, RZ, R27 ;  /* 0x000000ffff117224 */ /* 0x000fc800078e001b */
[----:B------:R-:W-:Y:S05]  /*2930*/  @!P0 BRA `(.L_x_17) ;  /* 0xffffffe000a48947 */ /* 0x000fea000383ffff */
[----:B------:R-:W-:Y:S05]  /*2940*/  EXIT ;  /* 0x000000000000794d */ /* 0x000fea0003800000 */
        .weak           $__internal_0_$__cuda_sm20_dblrcp_rn_slowpath_v3
        .type           $__internal_0_$__cuda_sm20_dblrcp_rn_slowpath_v3,@function
        .size           $__internal_0_$__cuda_sm20_dblrcp_rn_slowpath_v3,($__internal_1_$__cuda_sm20_div_rn_f64_full - $__internal_0_$__cuda_sm20_dblrcp_rn_slowpath_v3)
$__internal_0_$__cuda_sm20_dblrcp_rn_slowpath_v3:
[----:B------:R-:W-:-:S14]  /*2950*/  DSETP.GTU.AND P0, PT, |R28|, +INF , PT ;  /* 0x7ff000001c00742a */ /* 0x000fdc0003f0c200 */
[----:B------:R-:W-:Y:S05]  /*2960*/  @P0 BRA `(.L_x_18) ;  /* 0x0000000000800947 */ /* 0x000fea0003800000 */
[----:B------:R-:W-:-:S04]  /*2970*/  LOP3.LUT R31, R29, 0x7fffffff, RZ, 0xc0, !PT ;  /* 0x7fffffff1d1f7812 */ /* 0x000fc800078ec0ff */
[----:B------:R-:W-:-:S04]  /*2980*/  IADD3 R30, PT, PT, R31, -0x1, RZ ;  /* 0xffffffff1f1e7810 */ /* 0x000fc80007ffe0ff */
[----:B------:R-:W-:-:S13]  /*2990*/  ISETP.GE.U32.AND P0, PT, R30, 0x7fefffff, PT ;  /* 0x7fefffff1e00780c */ /* 0x000fda0003f06070 */
[----:B------:R-:W-:Y:S01]  /*29a0*/  @P0 LOP3.LUT R33, R29, 0x7ff00000, RZ, 0x3c, !PT ;  /* 0x7ff000001d210812 */ /* 0x000fe200078e3cff */
[----:B------:R-:W-:Y:S01]  /*29b0*/  @P0 IMAD.MOV.U32 R32, RZ, RZ, RZ ;  /* 0x000000ffff200224 */ /* 0x000fe200078e00ff */
[----:B------:R-:W-:Y:S06]  /*29c0*/  @P0 BRA `(.L_x_19) ;  /* 0x0000000000700947 */ /* 0x000fec0003800000 */
[----:B------:R-:W-:-:S13]  /*29d0*/  ISETP.GE.U32.AND P0, PT, R31, 0x1000001, PT ;  /* 0x010000011f00780c */ /* 0x000fda0003f06070 */
[----:B------:R-:W-:Y:S05]  /*29e0*/  @!P0 BRA `(.L_x_20) ;  /* 0x0000000000388947 */ /* 0x000fea0003800000 */
[----:B------:R-:W-:Y:S02]  /*29f0*/  VIADD R31, R29, 0xc0200000 ;  /* 0xc02000001d1f7836 */ /* 0x000fe40000000000 */
[----:B------:R-:W-:Y:S02]  /*2a00*/  IMAD.MOV.U32 R30, RZ, RZ, R28 ;  /* 0x000000ffff1e7224 */ /* 0x000fe400078e001c */
[----:B------:R-:W0:Y:S01]  /*2a10*/  MUFU.RCP64H R33, R31 ;  /* 0x0000001f00217308 */ /* 0x000e220000001800 */
[----:B------:R-:W-:-:S06]  /*2a20*/  IMAD.MOV.U32 R32, RZ, RZ, R35 ;  /* 0x000000ffff207224 */ /* 0x000fcc00078e0023 */
[----:B0-----:R-:W-:-:S08]  /*2a30*/  DFMA R34, -R30, R32, 1 ;  /* 0x3ff000001e22742b */ /* 0x001fd00000000120 */
[----:B------:R-:W-:-:S08]  /*2a40*/  DFMA R34, R34, R34, R34 ;  /* 0x000000222222722b */ /* 0x000fd00000000022 */
[----:B------:R-:W-:-:S08]  /*2a50*/  DFMA R34, R32, R34, R32 ;  /* 0x000000222022722b */ /* 0x000fd00000000020 */
[----:B------:R-:W-:-:S08]  /*2a60*/  DFMA R32, -R30, R34, 1 ;  /* 0x3ff000001e20742b */ /* 0x000fd00000000122 */
[----:B------:R-:W-:-:S08]  /*2a70*/  DFMA R32, R34, R32, R34 ;  /* 0x000000202220722b */ /* 0x000fd00000000022 */
[----:B------:R-:W-:-:S08]  /*2a80*/  DMUL R32, R32, 2.2250738585072013831e-308 ;  /* 0x0010000020207828 */ /* 0x000fd00000000000 */
[----:B------:R-:W-:-:S08]  /*2a90*/  DFMA R28, -R28, R32, 1 ;  /* 0x3ff000001c1c742b */ /* 0x000fd00000000120 */
[----:B------:R-:W-:-:S08]  /*2aa0*/  DFMA R28, R28, R28, R28 ;  /* 0x0000001c1c1c722b */ /* 0x000fd0000000001c */
[----:B------:R-:W-:Y:S01]  /*2ab0*/  DFMA R32, R32, R28, R32 ;  /* 0x0000001c2020722b */ /* 0x000fe20000000020 */
[----:B------:R-:W-:Y:S10]  /*2ac0*/  BRA `(.L_x_19) ;  /* 0x0000000000307947 */ /* 0x000ff40003800000 */
.L_x_20:
[----:B------:R-:W-:Y:S01]  /*2ad0*/  DMUL R28, R28, 8.11296384146066816958e+31 ;  /* 0x469000001c1c7828 */ /* 0x000fe20000000000 */
[----:B------:R-:W-:-:S05]  /*2ae0*/  MOV R30, R35 ;  /* 0x00000023001e7202 */ /* 0x000fca0000000f00 */
[----:B------:R-:W0:Y:S02]  /*2af0*/  MUFU.RCP64H R31, R29 ;  /* 0x0000001d001f7308 */ /* 0x000e240000001800 */
[----:B0-----:R-:W-:-:S08]  /*2b00*/  DFMA R32, -R28, R30, 1 ;  /* 0x3ff000001c20742b */ /* 0x001fd0000000011e */
[----:B------:R-:W-:-:S08]  /*2b10*/  DFMA R32, R32, R32, R32 ;  /* 0x000000202020722b */ /* 0x000fd00000000020 */
[----:B------:R-:W-:-:S08]  /*2b20*/  DFMA R32, R30, R32, R30 ;  /* 0x000000201e20722b */ /* 0x000fd0000000001e */
[----:B------:R-:W-:-:S08]  /*2b30*/  DFMA R30, -R28, R32, 1 ;  /* 0x3ff000001c1e742b */ /* 0x000fd00000000120 */
[----:B------:R-:W-:-:S08]  /*2b40*/  DFMA R30, R32, R30, R32 ;  /* 0x0000001e201e722b */ /* 0x000fd00000000020 */
[----:B------:R-:W-:Y:S01]  /*2b50*/  DMUL R32, R30, 8.11296384146066816958e+31 ;  /* 0x469000001e207828 */ /* 0x000fe20000000000 */
[----:B------:R-:W-:Y:S10]  /*2b60*/  BRA `(.L_x_19) ;  /* 0x0000000000087947 */ /* 0x000ff40003800000 */
.L_x_18:
[----:B------:R-:W-:Y:S01]  /*2b70*/  LOP3.LUT R33, R29, 0x80000, RZ, 0xfc, !PT ;  /* 0x000800001d217812 */ /* 0x000fe200078efcff */
[----:B------:R-:W-:-:S07]  /*2b80*/  IMAD.MOV.U32 R32, RZ, RZ, R28 ;  /* 0x000000ffff207224 */ /* 0x000fce00078e001c */
.L_x_19:
[----:B------:R-:W-:Y:S02]  /*2b90*/  IMAD.MOV.U32 R28, RZ, RZ, R0 ;  /* 0x000000ffff1c7224 */ /* 0x000fe400078e0000 */
[----:B------:R-:W-:-:S04]  /*2ba0*/  IMAD.MOV.U32 R29, RZ, RZ, 0x0 ;  /* 0x00000000ff1d7424 */ /* 0x000fc800078e00ff */
[----:B------:R-:W-:Y:S05]  /*2bb0*/  RET.REL.NODEC R28 `(mama_many_series_one_param_f32) ;  /* 0xffffffd41c107950 */ /* 0x000fea0003c3ffff */
        .weak           $__internal_1_$__cuda_sm20_div_rn_f64_full
        .type           $__internal_1_$__cuda_sm20_div_rn_f64_full,@function
        .size           $__internal_1_$__cuda_sm20_div_rn_f64_full,(.L_x_55 - $__internal_1_$__cuda_sm20_div_rn_f64_full)
$__internal_1_$__cuda_sm20_div_rn_f64_full:
[C---:B------:R-:W-:Y:S01]  /*2bc0*/  FSETP.GEU.AND P0, PT, |R31|.reuse, 1.469367938527859385e-39, PT ;  /* 0x001000001f00780b */ /* 0x040fe20003f0e200 */
[----:B------:R-:W-:Y:S01]  /*2bd0*/  IMAD.MOV.U32 R38, RZ, RZ, 0x1ca00000 ;  /* 0x1ca00000ff267424 */ /* 0x000fe200078e00ff */
[C---:B------:R-:W-:Y:S02]  /*2be0*/  LOP3.LUT R28, R31.reuse, 0x800fffff, RZ, 0xc0, !PT ;  /* 0x800fffff1f1c7812 */ /* 0x040fe400078ec0ff */
[----:B------:R-:W-:Y:S02]  /*2bf0*/  MOV R32, 0x1 ;  /* 0x0000000100207802 */ /* 0x000fe40000000f00 */
[----:B------:R-:W-:Y:S01]  /*2c00*/  LOP3.LUT R29, R28, 0x3ff00000, RZ, 0xfc, !PT ;  /* 0x3ff000001c1d7812 */ /* 0x000fe200078efcff */
[----:B------:R-:W-:Y:S01]  /*2c10*/  IMAD.MOV.U32 R28, RZ, RZ, R30 ;  /* 0x000000ffff1c7224 */ /* 0x000fe200078e001e */
[----:B------:R-:W-:-:S05]  /*2c20*/  LOP3.LUT R44, R31, 0x7ff00000, RZ, 0xc0, !PT ;  /* 0x7ff000001f2c7812 */ /* 0x000fca00078ec0ff */
[----:B------:R-:W-:-:S06]  /*2c30*/  @!P0 DMUL R28, R30, 8.98846567431157953865e+307 ;  /* 0x7fe000001e1c8828 */ /* 0x000fcc0000000000 */
[----:B------:R-:W0:Y:S02]  /*2c40*/  MUFU.RCP64H R33, R29 ;  /* 0x0000001d00217308 */ /* 0x000e240000001800 */
[----:B0-----:R-:W-:-:S08]  /*2c50*/  DFMA R36, R32, -R28, 1 ;  /* 0x3ff000002024742b */ /* 0x001fd0000000081c */
[----:B------:R-:W-:-:S08]  /*2c60*/  DFMA R36, R36, R36, R36 ;  /* 0x000000242424722b */ /* 0x000fd00000000024 */
[----:B------:R-:W-:Y:S01]  /*2c70*/  DFMA R36, R32, R36, R32 ;  /* 0x000000242024722b */ /* 0x000fe20000000020 */
[----:B------:R-:W-:Y:S02]  /*2c80*/  IMAD.MOV.U32 R33, RZ, RZ, R35 ;  /* 0x000000ffff217224 */ /* 0x000fe400078e0023 */
[----:B------:R-:W-:-:S03]  /*2c90*/  IMAD.MOV.U32 R32, RZ, RZ, R34 ;  /* 0x000000ffff207224 */ /* 0x000fc600078e0022 */
[----:B------:R-:W-:Y:S02]  /*2ca0*/  LOP3.LUT R45, R33, 0x7ff00000, RZ, 0xc0, !PT ;  /* 0x7ff00000212d7812 */ /* 0x000fe400078ec0ff */
[----:B------:R-:W-:Y:S02]  /*2cb0*/  DFMA R34, R36, -R28, 1 ;  /* 0x3ff000002422742b */ /* 0x000fe4000000081c */
[----:B------:R-:W-:-:S04]  /*2cc0*/  ISETP.GE.U32.AND P2, PT, R45, R44, PT ;  /* 0x0000002c2d00720c */ /* 0x000fc80003f46070 */
[----:B------:R-:W-:Y:S02]  /*2cd0*/  SEL R39, R38, 0x63400000, !P2 ;  /* 0x6340000026277807 */ /* 0x000fe40005000000 */
[----:B------:R-:W-:Y:S01]  /*2ce0*/  DFMA R34, R36, R34, R36 ;  /* 0x000000222422722b */ /* 0x000fe20000000024 */
[----:B------:R-:W-:Y:S01]  /*2cf0*/  FSETP.GEU.AND P2, PT, |R33|, 1.469367938527859385e-39, PT ;  /* 0x001000002100780b */ /* 0x000fe20003f4e200 */
[----:B------:R-:W-:Y:S01]  /*2d00*/  IMAD.MOV.U32 R36, RZ, RZ, R32 ;  /* 0x000000ffff247224 */ /* 0x000fe200078e0020 */
[----:B------:R-:W-:-:S11]  /*2d10*/  LOP3.LUT R37, R39, 0x800fffff, R33, 0xf8, !PT ;  /* 0x800fffff27257812 */ /* 0x000fd600078ef821 */
[----:B------:R-:W-:Y:S05]  /*2d20*/  @P2 BRA `(.L_x_21) ;  /* 0x0000000000202947 */ /* 0x000fea0003800000 */
[----:B------:R-:W-:-:S04]  /*2d30*/  LOP3.LUT R40, R31, 0x7ff00000, RZ, 0xc0, !PT ;  /* 0x7ff000001f287812 */ /* 0x000fc800078ec0ff */
[----:B------:R-:W-:-:S04]  /*2d40*/  ISETP.GE.U32.AND P2, PT, R45, R40, PT ;  /* 0x000000282d00720c */ /* 0x000fc80003f46070 */
[----:B------:R-:W-:Y:S02]  /*2d50*/  SEL R39, R38, 0x63400000, !P2 ;  /* 0x6340000026277807 */ /* 0x000fe40005000000 */
[----:B------:R-:W-:Y:S02]  /*2d60*/  MOV R38, RZ ;  /* 0x000000ff00267202 */ /* 0x000fe40000000f00 */
[----:B------:R-:W-:-:S04]  /*2d70*/  LOP3.LUT R39, R39, 0x80000000, R33, 0xf8, !PT ;  /* 0x8000000027277812 */ /* 0x000fc800078ef821 */
[----:B------:R-:W-:-:S06]  /*2d80*/  LOP3.LUT R39, R39, 0x100000, RZ, 0xfc, !PT ;  /* 0x0010000027277812 */ /* 0x000fcc00078efcff */
[----:B------:R-:W-:-:S10]  /*2d90*/  DFMA R36, R36, 2, -R38 ;  /* 0x400000002424782b */ /* 0x000fd40000000826 */
[----:B------:R-:W-:-:S07]  /*2da0*/  LOP3.LUT R45, R37, 0x7ff00000, RZ, 0xc0, !PT ;  /* 0x7ff00000252d7812 */ /* 0x000fce00078ec0ff */
.L_x_21:
[----:B------:R-:W-:Y:S01]  /*2db0*/  DMUL R38, R34, R36 ;  /* 0x0000002422267228 */ /* 0x000fe20000000000 */
[----:B------:R-:W-:-:S07]  /*2dc0*/  @!P0 LOP3.LUT R44, R29, 0x7ff00000, RZ, 0xc0, !PT ;  /* 0x7ff000001d2c8812 */ /* 0x000fce00078ec0ff */
[----:B------:R-:W-:-:S08]  /*2dd0*/  DFMA R40, R38, -R28, R36 ;  /* 0x8000001c2628722b */ /* 0x000fd00000000024 */
[----:B------:R-:W-:Y:S01]  /*2de0*/  DFMA R40, R34, R40, R38 ;  /* 0x000000282228722b */ /* 0x000fe20000000026 */
[----:B------:R-:W-:-:S05]  /*2df0*/  VIADD R34, R45, 0xffffffff ;  /* 0xffffffff2d227836 */ /* 0x000fca0000000000 */
[----:B------:R-:W-:Y:S01]  /*2e00*/  ISETP.GT.U32.AND P0, PT, R34, 0x7feffffe, PT ;  /* 0x7feffffe2200780c */ /* 0x000fe20003f04070 */
[----:B------:R-:W-:-:S05]  /*2e10*/  VIADD R34, R44, 0xffffffff ;  /* 0xffffffff2c227836 */ /* 0x000fca0000000000 */
[----:B------:R-:W-:-:S13]  /*2e20*/  ISETP.GT.U32.OR P0, PT, R34, 0x7feffffe, P0 ;  /* 0x7feffffe2200780c */ /* 0x000fda0000704470 */
[----:B------:R-:W-:Y:S05]  /*2e30*/  @P0 BRA `(.L_x_22) ;  /* 0x0000000000740947 */ /* 0x000fea0003800000 */
[----:B------:R-:W-:Y:S01]  /*2e40*/  LOP3.LUT R34, R33, 0x7ff00000, RZ, 0xc0, !PT ;  /* 0x7ff0000021227812 */ /* 0x000fe200078ec0ff */
[----:B------:R-:W-:Y:S01]  /*2e50*/  IMAD.MOV.U32 R35, RZ, RZ, 0x1ca00000 ;  /* 0x1ca00000ff237424 */ /* 0x000fe200078e00ff */
[----:B------:R-:W-:-:S04]  /*2e60*/  LOP3.LUT R33, R31, 0x7ff00000, RZ, 0xc0, !PT ;  /* 0x7ff000001f217812 */ /* 0x000fc800078ec0ff */
[CC--:B------:R-:W-:Y:S02]  /*2e70*/  VIADDMNMX R32, R34.reuse, -R33.reuse, 0xb9600000, !PT ;  /* 0xb960000022207446 */ /* 0x0c0fe40007800921 */
[----:B------:R-:W-:Y:S02]  /*2e80*/  ISETP.GE.U32.AND P0, PT, R34, R33, PT ;  /* 0x000000212200720c */ /* 0x000fe40003f06070 */
[----:B------:R-:W-:Y:S02]  /*2e90*/  VIMNMX R32, PT, PT, R32, 0x46a00000, PT ;  /* 0x46a0000020207848 */ /* 0x000fe40003fe0100 */
[----:B------:R-:W-:-:S05]  /*2ea0*/  SEL R33, R35, 0x63400000, !P0 ;  /* 0x6340000023217807 */ /* 0x000fca0004000000 */
[----:B------:R-:W-:Y:S02]  /*2eb0*/  IMAD.IADD R38, R32, 0x1, -R33 ;  /* 0x0000000120267824 */ /* 0x000fe400078e0a21 */
[----:B------:R-:W-:-:S03]  /*2ec0*/  IMAD.MOV.U32 R32, RZ, RZ, RZ ;  /* 0x000000ffff207224 */ /* 0x000fc600078e00ff */
[----:B------:R-:W-:-:S06]  /*2ed0*/  IADD3 R33, PT, PT, R38, 0x7fe00000, RZ ;  /* 0x7fe0000026217810 */ /* 0x000fcc0007ffe0ff */
[----:B------:R-:W-:-:S10]  /*2ee0*/  DMUL R34, R40, R32 ;  /* 0x0000002028227228 */ /* 0x000fd40000000000 */
[----:B------:R-:W-:-:S13]  /*2ef0*/  FSETP.GTU.AND P0, PT, |R35|, 1.469367938527859385e-39, PT ;  /* 0x001000002300780b */ /* 0x000fda0003f0c200 */
[----:B------:R-:W-:Y:S05]  /*2f00*/  @P0 BRA `(.L_x_23) ;  /* 0x0000000000940947 */ /* 0x000fea0003800000 */
[----:B------:R-:W-:Y:S01]  /*2f10*/  DFMA R28, R40, -R28, R36 ;  /* 0x8000001c281c722b */ /* 0x000fe20000000024 */
[----:B------:R-:W-:-:S09]  /*2f20*/  IMAD.MOV.U32 R32, RZ, RZ, RZ ;  /* 0x000000ffff207224 */ /* 0x000fd200078e00ff */
[C---:B------:R-:W-:Y:S02]  /*2f30*/  FSETP.NEU.AND P0, PT, R29.reuse, RZ, PT ;  /* 0x000000ff1d00720b */ /* 0x040fe40003f0d000 */
[----:B------:R-:W-:-:S04]  /*2f40*/  LOP3.LUT R31, R29, 0x80000000, R31, 0x48, !PT ;  /* 0x800000001d1f7812 */ /* 0x000fc800078e481f */
[----:B------:R-:W-:-:S07]  /*2f50*/  LOP3.LUT R33, R31, R33, RZ, 0xfc, !PT ;  /* 0x000000211f217212 */ /* 0x000fce00078efcff */
[----:B------:R-:W-:Y:S05]  /*2f60*/  @!P0 BRA `(.L_x_23) ;  /* 0x00000000007c8947 */ /* 0x000fea0003800000 */
[----:B------:R-:W-:Y:S01]  /*2f70*/  IMAD.MOV R29, RZ, RZ, -R38 ;  /* 0x000000ffff1d7224 */ /* 0x000fe200078e0a26 */
[----:B------:R-:W-:Y:S01]  /*2f80*/  DMUL.RP R32, R40, R32 ;  /* 0x0000002028207228 */ /* 0x000fe20000008000 */
[----:B------:R-:W-:-:S06]  /*2f90*/  IMAD.MOV.U32 R28, RZ, RZ, RZ ;  /* 0x000000ffff1c7224 */ /* 0x000fcc00078e00ff */
[----:B------:R-:W-:-:S03]  /*2fa0*/  DFMA R28, R34, -R28, R40 ;  /* 0x8000001c221c722b */ /* 0x000fc60000000028 */
[----:B------:R-:W-:-:S03]  /*2fb0*/  LOP3.LUT R31, R33, R31, RZ, 0x3c, !PT ;  /* 0x0000001f211f7212 */ /* 0x000fc600078e3cff */
[----:B------:R-:W-:-:S04]  /*2fc0*/  IADD3 R28, PT, PT, -R38, -0x43300000, RZ ;  /* 0xbcd00000261c7810 */ /* 0x000fc80007ffe1ff */
[----:B------:R-:W-:-:S04]  /*2fd0*/  FSETP.NEU.AND P0, PT, |R29|, R28, PT ;  /* 0x0000001c1d00720b */ /* 0x000fc80003f0d200 */
[----:B------:R-:W-:Y:S02]  /*2fe0*/  FSEL R34, R32, R34, !P0 ;  /* 0x0000002220227208 */ /* 0x000fe40004000000 */
[----:B------:R-:W-:Y:S01]  /*2ff0*/  FSEL R35, R31, R35, !P0 ;  /* 0x000000231f237208 */ /* 0x000fe20004000000 */
[----:B------:R-:W-:Y:S06]  /*3000*/  BRA `(.L_x_23) ;  /* 0x0000000000547947 */ /* 0x000fec0003800000 */
.L_x_22:
[----:B------:R-:W-:-:S14]  /*3010*/  DSETP.NAN.AND P0, PT, R32, R32, PT ;  /* 0x000000202000722a */ /* 0x000fdc0003f08000 */
[----:B------:R-:W-:Y:S05]  /*3020*/  @P0 BRA `(.L_x_24) ;  /* 0x0000000000440947 */ /* 0x000fea0003800000 */
[----:B------:R-:W-:-:S14]  /*3030*/  DSETP.NAN.AND P0, PT, R30, R30, PT ;  /* 0x0000001e1e00722a */ /* 0x000fdc0003f08000 */
[----:B------:R-:W-:Y:S05]  /*3040*/  @P0 BRA `(.L_x_25) ;  /* 0x0000000000300947 */ /* 0x000fea0003800000 */
[----:B------:R-:W-:Y:S01]  /*3050*/  ISETP.NE.AND P0, PT, R45, R44, PT ;  /* 0x0000002c2d00720c */ /* 0x000fe20003f05270 */
[----:B------:R-:W-:Y:S01]  /*3060*/  IMAD.MOV.U32 R35, RZ, RZ, -0x80000 ;  /* 0xfff80000ff237424 */ /* 0x000fe200078e00ff */
[----:B------:R-:W-:-:S11]  /*3070*/  MOV R34, 0x0 ;  /* 0x0000000000227802 */ /* 0x000fd60000000f00 */
[----:B------:R-:W-:Y:S05]  /*3080*/  @!P0 BRA `(.L_x_23) ;  /* 0x0000000000348947 */ /* 0x000fea0003800000 */
[----:B------:R-:W-:Y:S02]  /*3090*/  ISETP.NE.AND P0, PT, R45, 0x7ff00000, PT ;  /* 0x7ff000002d00780c */ /* 0x000fe40003f05270 */
[----:B------:R-:W-:Y:S02]  /*30a0*/  LOP3.LUT R35, R33, 0x80000000, R31, 0x48, !PT ;  /* 0x8000000021237812 */ /* 0x000fe400078e481f */
[----:B------:R-:W-:-:S13]  /*30b0*/  ISETP.EQ.OR P0, PT, R44, RZ, !P0 ;  /* 0x000000ff2c00720c */ /* 0x000fda0004702670 */
[----:B------:R-:W-:Y:S01]  /*30c0*/  @P0 LOP3.LUT R28, R35, 0x7ff00000, RZ, 0xfc, !PT ;  /* 0x7ff00000231c0812 */ /* 0x000fe200078efcff */
[----:B------:R-:W-:Y:S02]  /*30d0*/  @!P0 IMAD.MOV.U32 R34, RZ, RZ, RZ ;  /* 0x000000ffff228224 */ /* 0x000fe400078e00ff */
[----:B------:R-:W-:Y:S02]  /*30e0*/  @P0 IMAD.MOV.U32 R34, RZ, RZ, RZ ;  /* 0x000000ffff220224 */ /* 0x000fe400078e00ff */
[----:B------:R-:W-:Y:S01]  /*30f0*/  @P0 IMAD.MOV.U32 R35, RZ, RZ, R28 ;  /* 0x000000ffff230224 */ /* 0x000fe200078e001c */
[----:B------:R-:W-:Y:S06]  /*3100*/  BRA `(.L_x_23) ;  /* 0x0000000000147947 */ /* 0x000fec0003800000 */
.L_x_25:
[----:B------:R-:W-:Y:S02]  /*3110*/  LOP3.LUT R35, R31, 0x80000, RZ, 0xfc, !PT ;  /* 0x000800001f237812 */ /* 0x000fe400078efcff */
[----:B------:R-:W-:Y:S01]  /*3120*/  MOV R34, R30 ;  /* 0x0000001e00227202 */ /* 0x000fe20000000f00 */
[----:B------:R-:W-:Y:S06]  /*3130*/  BRA `(.L_x_23) ;  /* 0x0000000000087947 */ /* 0x000fec0003800000 */
.L_x_24:
[----:B------:R-:W-:Y:S01]  /*3140*/  LOP3.LUT R35, R33, 0x80000, RZ, 0xfc, !PT ;  /* 0x0008000021237812 */ /* 0x000fe200078efcff */
[----:B------:R-:W-:-:S07]  /*3150*/  IMAD.MOV.U32 R34, RZ, RZ, R32 ;  /* 0x000000ffff227224 */ /* 0x000fce00078e0020 */
.L_x_23:
[----:B------:R-:W-:Y:S02]  /*3160*/  IMAD.MOV.U32 R28, RZ, RZ, R0 ;  /* 0x000000ffff1c7224 */ /* 0x000fe400078e0000 */
[----:B------:R-:W-:-:S04]  /*3170*/  IMAD.MOV.U32 R29, RZ, RZ, 0x0 ;  /* 0x00000000ff1d7424 */ /* 0x000fc800078e00ff */
[----:B------:R-:W-:Y:S05]  /*3180*/  RET.REL.NODEC R28 `(mama_many_series_one_param_f32) ;  /* 0xffffffcc1c9c7950 */ /* 0x000fea0003c3ffff */
.L_x_26:
[----:B------:R-:W-:-:S00]  /*3190*/  BRA `(.L_x_26) ;  /* 0xfffffffc00fc7947 */ /* 0x000fc0000383ffff */
[----:B------:R-:W-:-:S00]  /*31a0*/  NOP ;  /* 0x0000000000007918 */ /* 0x000fc00000000000 */
        /* <DEDUP_REMOVED lines=13> */
.L_x_55:


//--------------------- .text.mama_batch_f32      --------------------------
	.section	.text.mama_batch_f32,"ax",@progbits
	.align	128
        .global         mama_batch_f32
        .type           mama_batch_f32,@function
        .size           mama_batch_f32,(.L_x_57 - mama_batch_f32)
        .other          mama_batch_f32,@"STO_CUDA_ENTRY STV_DEFAULT"
mama_batch_f32:
.text.mama_batch_f32:
[----:B------:R-:W0:Y:S01]  /*0000*/  LDC R1, c[0x0][0x37c] ;  /* 0x0000df00ff017b82 */ /* 0x000e220000000800 */
[----:B------:R-:W1:Y:S01]  /*0010*/  S2R R0, SR_CTAID.X ;  /* 0x0000000000007919 */ /* 0x000e620000002500 */
[----:B------:R-:W1:Y:S01]  /*0020*/  LDCU UR4, c[0x0][0x39c] ;  /* 0x00007380ff0477ac */ /* 0x000e620008000800 */
[----:B0-----:R-:W-:Y:S01]  /*0030*/  VIADD R1, R1, 0xffffff20 ;  /* 0xffffff2001017836 */ /* 0x001fe20000000000 */
[----:B------:R-:W0:Y:S04]  /*0040*/  S2R R2, SR_TID.X ;  /* 0x0000000000027919 */ /* 0x000e280000002100 */
[C---:B------:R-:W-:Y:S02]  /*0050*/  R2UR UR36, R1.reuse ;  /* 0x00000000012472ca */ /* 0x040fe400000e0000 */
[----:B------:R-:W-:-:S02]  /*0060*/  R2UR UR20, R1 ;  /* 0x00000000011472ca */ /* 0x000fc400000e0000 */
[----:B------:R-:W-:Y:S02]  /*0070*/  R2UR UR14, R1 ;  /* 0x00000000010e72ca */ /* 0x000fe400000e0000 */
[----:B-1----:R-:W-:-:S04]  /*0080*/  ISETP.GE.AND P0, PT, R0, UR4, PT ;  /* 0x0000000400007c0c */ /* 0x002fc8000bf06270 */
[----:B0-----:R-:W-:-:S13]  /*0090*/  ISETP.NE.OR P0, PT, R2, RZ, P0 ;  /* 0x000000ff0200720c */ /* 0x001fda0000705670 */
[----:B------:R-:W-:Y:S05]  /*00a0*/  @P0 EXIT ;  /* 0x000000000000094d */ /* 0x000fea0003800000 */
[----:B------:R-:W0:Y:S01]  /*00b0*/  LDC R3, c[0x0][0x398] ;  /* 0x0000e600ff037b82 */ /* 0x000e220000000800 */
[----:B------:R-:W1:Y:S01]  /*00c0*/  LDCU.64 UR28, c[0x0][0x358] ;  /* 0x00006b00ff1c77ac */ /* 0x000e620008000a00 */
[----:B0-----:R-:W-:-:S13]  /*00d0*/  ISETP.GE.AND P0, PT, R3, 0x1, PT ;  /* 0x000000010300780c */ /* 0x001fda0003f06270 */
[----:B-1----:R-:W-:Y:S05]  /*00e0*/  @!P0 BRA `(.L_x_27) ;  /* 0x0000000400508947 */ /* 0x002fea0003800000 */
[----:B------:R-:W0:Y:S01]  /*00f0*/  LDC.64 R8, c[0x0][0x3a8] ;  /* 0x0000ea00ff087b82 */ /* 0x000e220000000a00 */
[C---:B------:R-:W-:Y:S01]  /*0100*/  ISETP.GE.U32.AND P2, PT, R3.reuse, 0x8, PT ;  /* 0x000000080300780c */ /* 0x040fe20003f46070 */
[----:B------:R-:W-:Y:S01]  /*0110*/  IMAD R13, R0, R3, RZ ;  /* 0x00000003000d7224 */ /* 0x000fe200078e02ff */
[----:B------:R-:W-:Y:S01]  /*0120*/  LOP3.LUT R18, R3, 0x7, RZ, 0xc0, !PT ;  /* 0x0000000703127812 */ /* 0x000fe200078ec0ff */
[----:B------:R-:W-:-:S03]  /*0130*/  IMAD.MOV.U32 R2, RZ, RZ, RZ ;  /* 0x000000ffff027224 */ /* 0x000fc600078e00ff */
[----:B------:R-:W-:Y:S01]  /*0140*/  ISETP.NE.AND P1, PT, R18, RZ, PT ;  /* 0x000000ff1200720c */ /* 0x000fe20003f25270 */
[----:B------:R-:W1:Y:S06]  /*0150*/  LDC.64 R10, c[0x0][0x3b0] ;  /* 0x0000ec00ff0a7b82 */ /* 0x000e6c0000000a00 */
[----:B------:R-:W-:Y:S06]  /*0160*/  @!P2 BRA `(.L_x_28) ;  /* 0x00000000009ca947 */ /* 0x000fec0003800000 */
[----:B------:R-:W2:Y:S01]  /*0170*/  LDCU.64 UR4, c[0x0][0x3a8] ;  /* 0x00007500ff0477ac */ /* 0x000ea20008000a00 */
[----:B------:R-:W-:Y:S01]  /*0180*/  IMAD.MOV.U32 R4, RZ, RZ, 0x10 ;  /* 0x00000010ff047424 */ /* 0x000fe200078e00ff */
[----:B------:R-:W-:Y:S01]  /*0190*/  LOP3.LUT R2, R3, 0x7ffffff8, RZ, 0xc0, !PT ;  /* 0x7ffffff803027812 */ /* 0x000fe200078ec0ff */
[----:B------:R-:W-:Y:S01]  /*01a0*/  IMAD.MOV.U32 R5, RZ, RZ, 0x0 ;  /* 0x00000000ff057424 */ /* 0x000fe200078e00ff */
[----:B------:R-:W3:Y:S01]  /*01b0*/  LDCU.64 UR6, c[0x0][0x3b0] ;  /* 0x00007600ff0677ac */ /* 0x000ee20008000a00 */
[----:B------:R-:W-:-:S04]  /*01c0*/  IMAD.WIDE R4, R13, 0x4, R4 ;  /* 0x000000040d047825 */ /* 0x000fc800078e0204 */
[----:B------:R-:W-:Y:S01]  /*01d0*/  IMAD.MOV R12, RZ, RZ, -R2 ;  /* 0x000000ffff0c7224 */ /* 0x000fe200078e0a02 */
[C---:B--2---:R-:W-:Y:S02]  /*01e0*/  IADD3 R16, P2, PT, R4.reuse, UR4, RZ ;  /* 0x0000000404107c10 */ /* 0x044fe4000ff5e0ff */
[----:B---3--:R-:W-:Y:S02]  /*01f0*/  IADD3 R14, P3, PT, R4, UR6, RZ ;  /* 0x00000006040e7c10 */ /* 0x008fe4000ff7e0ff */
[C---:B------:R-:W-:Y:S02]  /*0200*/  IADD3.X R17, PT, PT, R5.reuse, UR5, RZ, P2, !PT ;  /* 0x0000000505117c10 */ /* 0x040fe400097fe4ff */
[----:B------:R-:W-:-:S09]  /*0210*/  IADD3.X R15, PT, PT, R5, UR7, RZ, P3, !PT ;  /* 0x00000007050f7c10 */ /* 0x000fd20009ffe4ff */
.L_x_29:
[----:B--2---:R-:W-:Y:S02]  /*0220*/  IMAD.MOV.U32 R19, RZ, RZ, 0x7fc00000 ;  /* 0x7fc00000ff137424 */ /* 0x004fe400078e00ff */
[----:B------:R-:W-:Y:S02]  /*0230*/  IMAD.MOV.U32 R4, RZ, RZ, R16 ;  /* 0x000000ffff047224 */ /* 0x000fe400078e0010 */
[----:B------:R-:W-:Y:S02]  /*0240*/  IMAD.MOV.U32 R5, RZ, RZ, R17 ;  /* 0x000000ffff057224 */ /* 0x000fe400078e0011 */
[----:B------:R-:W-:Y:S01]  /*0250*/  IMAD.MOV.U32 R6, RZ, RZ, R14 ;  /* 0x000000ffff067224 */ /* 0x000fe200078e000e */
[----:B------:R-:W-:Y:S01]  /*0260*/  IADD3 R16, P3, PT, R4, 0x20, RZ ;  /* 0x0000002004107810 */ /* 0x000fe20007f7e0ff */
[----:B------:R-:W-:Y:S01]  /*0270*/  IMAD.MOV.U32 R7, RZ, RZ, R15 ;  /* 0x000000ffff077224 */ /* 0x000fe200078e000f */
[----:B------:R2:W-:Y:S01]  /*0280*/  STG.E desc[UR28][R4.64+-0x10], R19 ;  /* 0xfffff01304007986 */ /* 0x0005e2000c10191c */
[----:B------:R-:W-:Y:S01]  /*0290*/  VIADD R12, R12, 0x8 ;  /* 0x000000080c0c7836 */ /* 0x000fe20000000000 */
[----:B------:R-:W-:Y:S01]  /*02a0*/  IADD3 R14, P4, PT, R6, 0x20, RZ ;  /* 0x00000020060e7810 */ /* 0x000fe20007f9e0ff */
[----:B------:R-:W-:Y:S01]  /*02b0*/  IMAD.X R17, RZ, RZ, R5, P3 ;  /* 0x000000ffff117224 */ /* 0x000fe200018e0605 */
[----:B------:R2:W-:Y:S02]  /*02c0*/  STG.E desc[UR28][R6.64+-0x10], R19 ;  /* 0xfffff01306007986 */ /* 0x0005e4000c10191c */
[----:B------:R-:W-:Y:S01]  /*02d0*/  ISETP.NE.AND P2, PT, R12, RZ, PT ;  /* 0x000000ff0c00720c */ /* 0x000fe20003f45270 */
[----:B------:R-:W-:Y:S01]  /*02e0*/  IMAD.X R15, RZ, RZ, R7, P4 ;  /* 0x000000ffff0f7224 */ /* 0x000fe200020e0607 */
        /* <DEDUP_REMOVED lines=15> */
.L_x_28:
[----:B0-2---:R-:W-:-:S04]  /*03e0*/  IMAD.WIDE R4, R13, 0x4, R8 ;  /* 0x000000040d047825 */ /* 0x005fc800078e0208 */
[----:B-1----:R-:W-:Y:S01]  /*03f0*/  IMAD.WIDE R6, R13, 0x4, R10 ;  /* 0x000000040d067825 */ /* 0x002fe200078e020a */
[----:B------:R-:W-:Y:S06]  /*0400*/  @!P1 BRA `(.L_x_27) ;  /* 0x0000000000889947 */ /* 0x000fec0003800000 */
[----:B------:R-:W-:Y:S02]  /*0410*/  ISETP.GE.U32.AND P1, PT, R18, 0x4, PT ;  /* 0x000000041200780c */ /* 0x000fe40003f26070 */
[----:B------:R-:W-:-:S04]  /*0420*/  LOP3.LUT R12, R3, 0x3, RZ, 0xc0, !PT ;  /* 0x00000003030c7812 */ /* 0x000fc800078ec0ff */
[----:B------:R-:W-:-:S07]  /*0430*/  ISETP.NE.AND P2, PT, R12, RZ, PT ;  /* 0x000000ff0c00720c */ /* 0x000fce0003f45270 */
[----:B------:R-:W-:Y:S06]  /*0440*/  @!P1 BRA `(.L_x_30) ;  /* 0x0000000000309947 */ /* 0x000fec0003800000 */
[----:B------:R-:W-:Y:S02]  /*0450*/  IMAD.MOV.U32 R13, RZ, RZ, 0x7fc00000 ;  /* 0x7fc00000ff0d7424 */ /* 0x000fe400078e00ff */
[----:B------:R-:W-:-:S04]  /*0460*/  IMAD.WIDE.U32 R8, R2, 0x4, R4 ;  /* 0x0000000402087825 */ /* 0x000fc800078e0004 */
[C---:B------:R-:W-:Y:S01]  /*0470*/  IMAD.WIDE.U32 R10, R2.reuse, 0x4, R6 ;  /* 0x00000004020a7825 */ /* 0x040fe200078e0006 */
[----:B------:R0:W-:Y:S03]  /*0480*/  STG.E desc[UR28][R8.64], R13 ;  /* 0x0000000d08007986 */ /* 0x0001e6000c10191c */
[----:B------:R-:W-:Y:S01]  /*0490*/  VIADD R2, R2, 0x4 ;  /* 0x0000000402027836 */ /* 0x000fe20000000000 */
[----:B------:R0:W-:Y:S04]  /*04a0*/  STG.E desc[UR28][R10.64], R13 ;  /* 0x0000000d0a007986 */ /* 0x0001e8000c10191c */
[----:B------:R0:W-:Y:S04]  /*04b0*/  STG.E desc[UR28][R8.64+0x4], R13 ;  /* 0x0000040d08007986 */ /* 0x0001e8000c10191c */
[----:B------:R0:W-:Y:S04]  /*04c0*/  STG.E desc[UR28][R10.64+0x4], R13 ;  /* 0x0000040d0a007986 */ /* 0x0001e8000c10191c */
[----:B------:R0:W-:Y:S04]  /*04d0*/  STG.E desc[UR28][R8.64+0x8], R13 ;  /* 0x0000080d08007986 */ /* 0x0001e8000c10191c */
[----:B------:R0:W-:Y:S04]  /*04e0*/  STG.E desc[UR28][R10.64+0x8], R13 ;  /* 0x0000080d0a007986 */ /* 0x0001e8000c10191c */
[----:B------:R0:W-:Y:S04]  /*04f0*/  STG.E desc[UR28][R8.64+0xc], R13 ;  /* 0x00000c0d08007986 */ /* 0x0001e8000c10191c */
[----:B------:R0:W-:Y:S02]  /*0500*/  STG.E desc[UR28][R10.64+0xc], R13 ;  /* 0x00000c0d0a007986 */ /* 0x0001e4000c10191c */
.L_x_30:
[----:B------:R-:W-:Y:S05]  /*0510*/  @!P2 BRA `(.L_x_27) ;  /* 0x000000000044a947 */ /* 0x000fea0003800000 */
[----:B0-----:R-:W-:Y:S02]  /*0520*/  LOP3.LUT R8, R3, 0x1, RZ, 0xc0, !PT ;  /* 0x0000000103087812 */ /* 0x001fe400078ec0ff */
[----:B------:R-:W-:Y:S02]  /*0530*/  ISETP.NE.AND P1, PT, R12, 0x1, PT ;  /* 0x000000010c00780c */ /* 0x000fe40003f25270 */
[----:B------:R-:W-:-:S13]  /*0540*/  ISETP.NE.U32.AND P2, PT, R8, 0x1, PT ;  /* 0x000000010800780c */ /* 0x000fda0003f45070 */
[----:B------:R-:W-:Y:S01]  /*0550*/  @!P2 IMAD.MOV.U32 R15, RZ, RZ, 0x7fc00000 ;  /* 0x7fc00000ff0fa424 */ /* 0x000fe200078e00ff */
        /* <DEDUP_REMOVED lines=8> */
[----:B------:R0:W-:Y:S02]  /*05e0*/  STG.E desc[UR28][R10.64+0x4], R13 ;  /* 0x0000040d0a007986 */ /* 0x0001e4000c10191c */
.L_x_31:
[----:B------:R-:W-:-:S04]  /*05f0*/  @!P2 IMAD.WIDE.U32 R4, R2, 0x4, R4 ;  /* 0x000000040204a825 */ /* 0x000fc800078e0004 */
[----:B------:R-:W-:Y:S01]  /*0600*/  @!P2 IMAD.WIDE.U32 R6, R2, 0x4, R6 ;  /* 0x000000040206a825 */ /* 0x000fe200078e0006 */
[----:B------:R1:W-:Y:S04]  /*0610*/  @!P2 STG.E desc[UR28][R4.64], R15 ;  /* 0x0000000f0400a986 */ /* 0x0003e8000c10191c */
[----:B------:R1:W-:Y:S02]  /*0620*/  @!P2 STG.E desc[UR28][R6.64], R15 ;  /* 0x0000000f0600a986 */ /* 0x0003e4000c10191c */
.L_x_27:
[----:B------:R-:W-:Y:S05]  /*0630*/  @!P0 EXIT ;  /* 0x000000000000894d */ /* 0x000fea0003800000 */
[----:B------:R-:W2:Y:S02]  /*0640*/  LDCU UR15, c[0x0][0x3a0] ;  /* 0x00007400ff0f77ac */ /* 0x000ea40008000800 */
[----:B--2---:R-:W-:-:S13]  /*0650*/  ISETP.LE.AND P0, PT, R3, UR15, PT ;  /* 0x0000000f03007c0c */ /* 0x004fda000bf03270 */
[----:B------:R-:W-:Y:S05]  /*0660*/  @P0 EXIT ;  /* 0x000000000000094d */ /* 0x000fea0003800000 */
[----:B-1----:R-:W1:Y:S08]  /*0670*/  LDC.64 R4, c[0x0][0x390] ;  /* 0x0000e400ff047b82 */ /* 0x002e700000000a00 */
[----:B------:R-:W2:Y:S01]  /*0680*/  LDC.64 R2, c[0x0][0x388] ;  /* 0x0000e200ff027b82 */ /* 0x000ea20000000a00 */
[----:B-1----:R-:W-:-:S05]  /*0690*/  IMAD.WIDE.U32 R4, R0, 0x4, R4 ;  /* 0x0000000400047825 */ /* 0x002fca00078e0004 */
[----:B0-----:R-:W3:Y:S01]  /*06a0*/  LDG.E.CONSTANT R11, desc[UR28][R4.64] ;  /* 0x0000001c040b7981 */ /* 0x001ee2000c1e9900 */
[----:B--2---:R-:W-:-:S05]  /*06b0*/  IMAD.WIDE.U32 R2, R0, 0x4, R2 ;  /* 0x0000000400027825 */ /* 0x004fca00078e0002 */
[----:B------:R-:W2:Y:S01]  /*06c0*/  LDG.E.CONSTANT R0, desc[UR28][R2.64] ;  /* 0x0000001c02007981 */ /* 0x000ea2000c1e9900 */
[----:B---3--:R-:W-:-:S04]  /*06d0*/  FSETP.GT.AND P0, PT, R11, RZ, PT ;  /* 0x000000ff0b00720b */ /* 0x008fc80003f04000 */
[----:B--2---:R-:W-:-:S13]  /*06e0*/  FSETP.LEU.OR P0, PT, R0, RZ, !P0 ;  /* 0x000000ff0000720b */ /* 0x004fda000470b400 */
[----:B------:R-:W-:Y:S05]  /*06f0*/  @P0 EXIT ;  /* 0x000000000000094d */ /* 0x000fea0003800000 */
[----:B------:R-:W0:Y:S01]  /*0700*/  LDCU.64 UR4, c[0x0][0x380] ;  /* 0x00007000ff0477ac */ /* 0x000e220008000a00 */
[----:B------:R-:W-:Y:S01]  /*0710*/  UISETP.LT.AND UP0, UPT, URZ, UR15, UPT ;  /* 0x0000000fff00728c */ /* 0x000fe2000bf01270 */
[----:B------:R-:W-:Y:S08]  /*0720*/  F2F.F64.F32 R6, R11 ;  /* 0x0000000b00067310 */ /* 0x000ff00000201800 */
[----:B------:R-:W1:Y:S01]  /*0730*/  F2F.F64.F32 R4, R0 ;  /* 0x0000000000047310 */ /* 0x000e620000201800 */
[----:B------:R-:W-:Y:S01]  /*0740*/  USEL UR15, URZ, UR15, !UP0 ;  /* 0x0000000fff0f7287 */ /* 0x000fe2000c000000 */
[----:B------:R-:W-:Y:S01]  /*0750*/  FSETP.GEU.AND P0, PT, R11, R0, PT ;  /* 0x000000000b00720b */ /* 0x000fe20003f0e000 */
[----:B------:R-:W-:-:S02]  /*0760*/  UIADD3 UR16, UPT, UPT, UR20, 0x38, URZ ;  /* 0x0000003814107890 */ /* 0x000fc4000fffe0ff */
[----:B0-----:R-:W-:Y:S02]  /*0770*/  UIMAD.WIDE.U32 UR4, UR15, 0x4, UR4 ;  /* 0x000000040f0478a5 */ /* 0x001fe4000f8e0004 */
[----:B------:R-:W-:Y:S02]  /*0780*/  UIADD3 UR37, UPT, UPT, UR20, 0x70, URZ ;  /* 0x0000007014257890 */ /* 0x000fe4000fffe0ff */
[----:B------:R-:W-:Y:S02]  /*0790*/  UIADD3 UR38, UPT, UPT, UR20, 0xa8, URZ ;  /* 0x000000a814267890 */ /* 0x000fe4000fffe0ff */
[----:B------:R-:W-:Y:S01]  /*07a0*/  IMAD.U32 R8, RZ, RZ, UR4 ;  /* 0x00000004ff087e24 */ /* 0x000fe2000f8e00ff */
[----:B------:R-:W0:Y:S01]  /*07b0*/  LDCU UR39, c[0x0][0x398] ;  /* 0x00007300ff2777ac */ /* 0x000e220008000800 */
[----:B------:R-:W-:Y:S01]  /*07c0*/  IMAD.U32 R9, RZ, RZ, UR5 ;  /* 0x00000005ff097e24 */ /* 0x000fe2000f8e00ff */
[----:B------:R-:W2:Y:S04]  /*07d0*/  LDCU.64 UR30, c[0x0][0x380] ;  /* 0x00007000ff1e77ac */ /* 0x000ea80008000a00 */
[----:B------:R-:W3:Y:S01]  /*07e0*/  LDG.E.CONSTANT R8, desc[UR28][R8.64] ;  /* 0x0000001c08087981 */ /* 0x000ee2000c1e9900 */
[----:B-1----:R-:W-:-:S02]  /*07f0*/  FSEL R24, R6, R4, !P0 ;  /* 0x0000000406187208 */ /* 0x002fc40004000000 */
[----:B------:R-:W-:Y:S02]  /*0800*/  CS2R R38, SRZ ;  /* 0x0000000000267805 */ /* 0x000fe4000001ff00 */
[----:B------:R-:W-:Y:S02]  /*0810*/  FSEL R25, R7, R5, !P0 ;  /* 0x0000000507197208 */ /* 0x000fe40004000000 */
[----:B------:R-:W-:Y:S02]  /*0820*/  CS2R R20, SRZ ;  /* 0x0000000000147805 */ /* 0x000fe4000001ff00 */
[----:B------:R-:W-:Y:S02]  /*0830*/  FSEL R22, R4, R6, !P0 ;  /* 0x0000000604167208 */ /* 0x000fe40004000000 */
[----:B------:R-:W-:Y:S02]  /*0840*/  CS2R R18, SRZ ;  /* 0x0000000000127805 */ /* 0x000fe4000001ff00 */
[----:B------:R-:W-:-:S02]  /*0850*/  FSEL R23, R5, R7, !P0 ;  /* 0x0000000705177208 */ /* 0x000fc40004000000 */
[----:B------:R-:W-:Y:S01]  /*0860*/  CS2R R16, SRZ ;  /* 0x0000000000107805 */ /* 0x000fe2000001ff00 */
[----:B------:R-:W1:Y:S01]  /*0870*/  LDCU.64 UR32, c[0x0][0x3a8] ;  /* 0x00007500ff2077ac */ /* 0x000e620008000a00 */
[----:B------:R-:W4:Y:S01]  /*0880*/  LDCU.64 UR34, c[0x0][0x3b0] ;  /* 0x00007600ff2277ac */ /* 0x000f220008000a00 */
[----:B------:R-:W-:Y:S01]  /*0890*/  UIADD3 UR17, UPT, UPT, UR15, -0x1, URZ ;  /* 0xffffffff0f117890 */ /* 0x000fe2000fffe0ff */
[----:B------:R-:W-:Y:S01]  /*08a0*/  UMOV UR4, URZ ;  /* 0x000000ff00047c82 */ /* 0x000fe20008000000 */
[----:B------:R-:W-:Y:S01]  /*08b0*/  UMOV UR5, URZ ;  /* 0x000000ff00057c82 */ /* 0x000fe20008000000 */
[----:B------:R-:W-:Y:S01]  /*08c0*/  UMOV UR8, URZ ;  /* 0x000000ff00087c82 */ /* 0x000fe20008000000 */
[----:B------:R-:W-:Y:S01]  /*08d0*/  UMOV UR9, URZ ;  /* 0x000000ff00097c82 */ /* 0x000fe20008000000 */
[----:B------:R-:W-:Y:S01]  /*08e0*/  UMOV UR18, UR14 ;  /* 0x0000000e00127c82 */ /* 0x000fe20008000000 */
[----:B------:R-:W-:Y:S01]  /*08f0*/  UMOV UR6, URZ ;  /* 0x000000ff00067c82 */ /* 0x000fe20008000000 */
[----:B------:R-:W-:Y:S01]  /*0900*/  UMOV UR7, URZ ;  /* 0x000000ff00077c82 */ /* 0x000fe20008000000 */
[----:B------:R-:W-:Y:S01]  /*0910*/  UMOV UR19, UR16 ;  /* 0x0000001000137c82 */ /* 0x000fe20008000000 */
[----:B---3--:R-:W3:Y:S02]  /*0920*/  F2F.F64.F32 R2, R8 ;  /* 0x0000000800027310 */ /* 0x008ee40000201800 */
[----:B---3--:R-:W-:-:S02]  /*0930*/  R2UR UR10, R2 ;  /* 0x00000000020a72ca */ /* 0x008fc400000e0000 */
[----:B------:R-:W-:-:S11]  /*0940*/  R2UR UR11, R3 ;  /* 0x00000000030b72ca */ /* 0x000fd600000e0000 */
[----:B------:R-:W-:Y:S01]  /*0950*/  IMAD.U32 R2, RZ, RZ, UR10 ;  /* 0x0000000aff027e24 */ /* 0x000fe2000f8e00ff */
[----:B------:R-:W-:Y:S01]  /*0960*/  UMOV UR12, UR10 ;  /* 0x0000000a000c7c82 */ /* 0x000fe20008000000 */
[----:B------:R-:W-:Y:S01]  /*0970*/  IMAD.U32 R3, RZ, RZ, UR11 ;  /* 0x0000000bff037e24 */ /* 0x000fe2000f8e00ff */
[----:B------:R-:W-:-:S04]  /*0980*/  UMOV UR13, UR11 ;  /* 0x0000000b000d7c82 */ /* 0x000fc80008000000 */
[----:B------:R3:W-:Y:S04]  /*0990*/  STL.64 [R1], R2 ;  /* 0x0000000201007387 */ /* 0x0007e80000100a00 */
[----:B------:R3:W-:Y:S04]  /*09a0*/  STL.64 [R1+0x38], R2 ;  /* 0x0000380201007387 */ /* 0x0007e80000100a00 */
        /* <DEDUP_REMOVED lines=25> */
[----:B012-4-:R3:W-:Y:S02]  /*0b40*/  STL.64 [R1+0xd8], R2 ;  /* 0x0000d80201007387 */ /* 0x0177e40000100a00 */
.L_x_44:
[----:B------:R-:W-:Y:S02]  /*0b50*/  UIADD3 UR20, UPT, UPT, UR17, 0x1, URZ ;  /* 0x0000000111147890 */ /* 0x000fe4000fffe0ff */
[----:B------:R-:W-:Y:S02]  /*0b60*/  UIADD3 UR21, UPT, UPT, UR15, 0x2, URZ ;  /* 0x000000020f157890 */ /* 0x000fe4000fffe0ff */
[----:B------:R-:W-:Y:S02]  /*0b70*/  UISETP.GT.U32.AND UP1, UPT, UR20, UR15, UPT ;  /* 0x0000000f1400728c */ /* 0x000fe4000bf24070 */
[----:B------:R-:W-:Y:S02]  /*0b80*/  UIMAD.WIDE.U32 UR22, UR20, 0x4, UR30 ;  /* 0x00000004141678a5 */ /* 0x000fe4000f8e001e */
[----:B------:R-:W-:Y:S02]  /*0b90*/  UISETP.GE.U32.AND UP2, UPT, UR20, UR21, UPT ;  /* 0x000000151400728c */ /* 0x000fe4000bf46070 */
[----:B------:R-:W-:-:S02]  /*0ba0*/  PLOP3.LUT P0, PT, PT, PT, UP1, 0x80, 0x8 ;  /* 0x000000000008781c */ /* 0x000fc40003f0f018 */
[----:B0--3--:R-:W-:Y:S02]  /*0bb0*/  IMAD.U32 R3, RZ, RZ, UR23 ;  /* 0x00000017ff037e24 */ /* 0x009fe4000f8e00ff */
[----:B------:R-:W-:Y:S01]  /*0bc0*/  IMAD.U32 R2, RZ, RZ, UR22 ;  /* 0x00000016ff027e24 */ /* 0x000fe2000f8e00ff */
[----:B------:R-:W-:Y:S02]  /*0bd0*/  @UP1 UIMAD.WIDE.U32 UR24, UR17, 0x4, UR30 ;  /* 0x00000004111818a5 */ /* 0x000fe4000f8e001e */
[----:B------:R-:W-:Y:S02]  /*0be0*/  UIADD3 UR21, UPT, UPT, UR15, 0x3, URZ ;  /* 0x000000030f157890 */ /* 0x000fe4000fffe0ff */
[----:B------:R-:W2:Y:S02]  /*0bf0*/  LDG.E.CONSTANT R3, desc[UR28][R2.64] ;  /* 0x0000001c02037981 */ /* 0x000ea4000c1e9900 */
[----:B------:R-:W-:Y:S02]  /*0c00*/  IMAD.U32 R4, RZ, RZ, UR24 ;  /* 0x00000018ff047e24 */ /* 0x000fe4000f8e00ff */
[----:B------:R-:W-:Y:S01]  /*0c10*/  IMAD.U32 R5, RZ, RZ, UR25 ;  /* 0x00000019ff057e24 */ /* 0x000fe2000f8e00ff */
[----:B------:R-:W-:Y:S01]  /*0c20*/  @UP2 UIADD3 UR22, UPT, UPT, UR17, -0x1, URZ ;  /* 0xffffffff11162890 */ /* 0x000fe2000fffe0ff */
[----:B------:R-:W-:-:S03]  /*0c30*/  PLOP3.LUT P2, PT, PT, PT, UP2, 0x80, 0x8 ;  /* 0x000000000008781c */ /* 0x000fc60003f4f028 */
[----:B------:R2:W3:Y:S01]  /*0c40*/  @P0 LDG.E.CONSTANT R26, desc[UR28][R4.64] ;  /* 0x0000001c041a0981 */ /* 0x0004e2000c1e9900 */
[----:B------:R-:W-:Y:S02]  /*0c50*/  UISETP.GE.U32.AND UP0, UPT, UR20, UR21, UPT ;  /* 0x000000151400728c */ /* 0x000fe4000bf06070 */
[----:B------:R-:W-:-:S06]  /*0c60*/  @UP2 UIMAD.WIDE.U32 UR22, UR22, 0x4, UR30 ;  /* 0x00000004161628a5 */ /* 0x000fcc000f8e001e */
[----:B------:R-:W-:Y:S02]  /*0c70*/  IMAD.U32 R10, RZ, RZ, UR22 ;  /* 0x00000016ff0a7e24 */ /* 0x000fe4000f8e00ff */
[----:B------:R-:W-:Y:S01]  /*0c80*/  IMAD.U32 R11, RZ, RZ, UR23 ;  /* 0x00000017ff0b7e24 */ /* 0x000fe2000f8e00ff */
[----:B------:R-:W-:Y:S01]  /*0c90*/  @UP0 UIADD3 UR22, UPT, UPT, UR17, -0x2, URZ ;  /* 0xfffffffe11160890 */ /* 0x000fe2000fffe0ff */
[----:B------:R-:W-:-:S03]  /*0ca0*/  PLOP3.LUT P1, PT, PT, PT, UP0, 0x80, 0x8 ;  /* 0x000000000008781c */ /* 0x000fc60003f2f008 */
[----:B------:R-:W4:Y:S01]  /*0cb0*/  @P2 LDG.E.CONSTANT R27, desc[UR28][R10.64] ;  /* 0x0000001c0a1b2981 */ /* 0x000f22000c1e9900 */
[----:B------:R-:W-:-:S06]  /*0cc0*/  @UP0 UIMAD.WIDE.U32 UR22, UR22, 0x4, UR30 ;  /* 0x00000004161608a5 */ /* 0x000fcc000f8e001e */
[----:B------:R-:W-:Y:S02]  /*0cd0*/  IMAD.U32 R14, RZ, RZ, UR22 ;  /* 0x00000016ff0e7e24 */ /* 0x000fe4000f8e00ff */
[----:B------:R-:W-:-:S05]  /*0ce0*/  IMAD.U32 R15, RZ, RZ, UR23 ;  /* 0x00000017ff0f7e24 */ /* 0x000fca000f8e00ff */
[----:B------:R0:W5:Y:S01]  /*0cf0*/  @P1 LDG.E.CONSTANT R2, desc[UR28][R14.64] ;  /* 0x0000001c0e021981 */ /* 0x000162000c1e9900 */
[----:B------:R-:W1:Y:S01]  /*0d00*/  MUFU.RCP64H R9, 10 ;  /* 0x4024000000097908 */ /* 0x000e620000001800 */
[----:B------:R-:W-:-:S07]  /*0d10*/  IMAD.MOV.U32 R8, RZ, RZ, 0x1 ;  /* 0x00000001ff087424 */ /* 0x000fce00078e00ff */
[----:B--2---:R-:W2:Y:S08]  /*0d20*/  F2F.F64.F32 R4, R3 ;  /* 0x0000000300047310 */ /* 0x004eb00000201800 */
[----:B---3--:R-:W3:Y:S01]  /*0d30*/  @P0 F2F.F64.F32 R6, R26 ;  /* 0x0000001a00060310 */ /* 0x008ee20000201800 */
[----:B--2---:R-:W-:Y:S02]  /*0d40*/  R2UR UR22, R4 ;  /* 0x00000000041672ca */ /* 0x004fe400000e0000 */
[----:B------:R-:W-:-:S02]  /*0d50*/  R2UR UR23, R5 ;  /* 0x00000000051772ca */ /* 0x000fc400000e0000 */
[----:B---3--:R-:W-:-:S03]  /*0d60*/  @P0 R2UR UR26, R6 ;  /* 0x00000000061a02ca */ /* 0x008fc600000e0000 */
[----:B----4-:R-:W2:Y:S01]  /*0d70*/  @P2 F2F.F64.F32 R12, R27 ;  /* 0x0000001b000c2310 */ /* 0x010ea20000201800 */
[----:B------:R-:W-:Y:S01]  /*0d80*/  @P0 R2UR UR27, R7 ;  /* 0x00000000071b02ca */ /* 0x000fe200000e0000 */
[----:B------:R-:W-:Y:S02]  /*0d90*/  IMAD.MOV.U32 R6, RZ, RZ, 0x0 ;  /* 0x00000000ff067424 */ /* 0x000fe400078e00ff */
[----:B------:R-:W-:Y:S02]  /*0da0*/  IMAD.MOV.U32 R7, RZ, RZ, 0x40240000 ;  /* 0x40240000ff077424 */ /* 0x000fe400078e00ff */
[----:B------:R-:W-:Y:S02]  /*0db0*/  UMOV UR24, UR22 ;  /* 0x0000001600187c82 */ /* 0x000fe40008000000 */
[----:B------:R-:W-:Y:S02]  /*0dc0*/  UMOV UR25, UR23 ;  /* 0x0000001700197c82 */ /* 0x000fe40008000000 */
[----:B-1----:R-:W-:Y:S01]  /*0dd0*/  DFMA R10, R8, -R6, 1 ;  /* 0x3ff00000080a742b */ /* 0x002fe20000000806 */
[----:B------:R-:W-:-:S03]  /*0de0*/  @UP1 UMOV UR24, UR26 ;  /* 0x0000001a00181c82 */ /* 0x000fc60008000000 */
[----:B------:R-:W-:Y:S01]  /*0df0*/  @UP1 UMOV UR25, UR27 ;  /* 0x0000001b00191c82 */ /* 0x000fe20008000000 */
[----:B0-----:R-:W-:Y:S01]  /*0e00*/  IMAD.U32 R14, RZ, RZ, UR24 ;  /* 0x00000018ff0e7e24 */ /* 0x001fe2000f8e00ff */
[----:B-----5:R-:W0:Y:S01]  /*0e10*/  @P1 F2F.F64.F32 R4, R2 ;  /* 0x0000000200041310 */ /* 0x020e220000201800 */
[----:B------:R-:W-:Y:S01]  /*0e20*/  IMAD.U32 R15, RZ, RZ, UR25 ;  /* 0x00000019ff0f7e24 */ /* 0x000fe2000f8e00ff */
[----:B--2---:R-:W-:Y:S02]  /*0e30*/  @P2 R2UR UR26, R12 ;  /* 0x000000000c1a22ca */ /* 0x004fe400000e0000 */
[----:B------:R-:W-:Y:S01]  /*0e40*/  @P2 R2UR UR27, R13 ;  /* 0x000000000d1b22ca */ /* 0x000fe200000e0000 */
[----:B------:R-:W-:Y:S02]  /*0e50*/  DFMA R12, R10, R10, R10 ;  /* 0x0000000a0a0c722b */ /* 0x000fe4000000000a */
[----:B------:R-:W-:Y:S01]  /*0e60*/  DMUL R10, R14, 3 ;  /* 0x400800000e0a7828 */ /* 0x000fe20000000000 */
[----:B------:R-:W-:-:S02]  /*0e70*/  IMAD.U32 R14, RZ, RZ, UR22 ;  /* 0x00000016ff0e7e24 */ /* 0x000fc4000f8e00ff */
[----:B------:R-:W-:Y:S01]  /*0e80*/  IMAD.U32 R15, RZ, RZ, UR23 ;  /* 0x00000017ff0f7e24 */ /* 0x000fe2000f8e00ff */
[----:B------:R-:W-:Y:S01]  /*0e90*/  UMOV UR24, UR22 ;  /* 0x0000001600187c82 */ /* 0x000fe20008000000 */
[----:B------:R-:W-:Y:S01]  /*0ea0*/  UMOV UR25, UR23 ;  /* 0x0000001700197c82 */ /* 0x000fe20008000000 */
[----:B------:R-:W-:Y:S02]  /*0eb0*/  DFMA R12, R8, R12, R8 ;  /* 0x0000000c080c722b */ /* 0x000fe40000000008 */
[----:B------:R-:W-:Y:S01]  /*0ec0*/  @UP2 UMOV UR24, UR26 ;  /* 0x0000001a00182c82 */ /* 0x000fe20008000000 */
[----:B0-----:R-:W-:Y:S01]  /*0ed0*/  @P1 R2UR UR26, R4 ;  /* 0x00000000041a12ca */ /* 0x001fe200000e0000 */
[----:B------:R-:W-:Y:S01]  /*0ee0*/  DFMA R10, R14, 4, R10 ;  /* 0x401000000e0a782b */ /* 0x000fe2000000000a */
[----:B------:R-:W-:Y:S01]  /*0ef0*/  @UP2 UMOV UR25, UR27 ;  /* 0x0000001b00192c82 */ /* 0x000fe20008000000 */
[----:B------:R-:W-:Y:S01]  /*0f00*/  @P1 R2UR UR27, R5 ;  /* 0x00000000051b12ca */ /* 0x000fe200000e0000 */
[----:B------:R-:W-:-:S02]  /*0f10*/  IMAD.U32 R4, RZ, RZ, UR24 ;  /* 0x00000018ff047e24 */ /* 0x000fc4000f8e00ff */
[----:B------:R-:W-:Y:S01]  /*0f20*/  IMAD.U32 R5, RZ, RZ, UR25 ;  /* 0x00000019ff057e24 */ /* 0x000fe2000f8e00ff */
[----:B------:R-:W-:-:S05]  /*0f30*/  DFMA R6, R12, -R6, 1 ;  /* 0x3ff000000c06742b */ /* 0x000fca0000000806 */
[----:B------:R-:W-:Y:S01]  /*0f40*/  DFMA R10, R4, 2, R10 ;  /* 0x40000000040a782b */ /* 0x000fe2000000000a */
[----:B------:R-:W-:-:S03]  /*0f50*/  @UP0 UMOV UR22, UR26 ;  /* 0x0000001a00160c82 */ /* 0x000fc60008000000 */
[----:B------:R-:W-:Y:S01]  /*0f60*/  @UP0 UMOV UR23, UR27 ;  /* 0x0000001b00170c82 */ /* 0x000fe20008000000 */
[----:B------:R-:W-:-:S03]  /*0f70*/  DFMA R6, R12, R6, R12 ;  /* 0x000000060c06722b */ /* 0x000fc6000000000c */
[----:B------:R-:W-:Y:S01]  /*0f80*/  DADD R26, R10, UR22 ;  /* 0x000000160a1a7e29 */ /* 0x000fe20008000000 */
[----:B------:R-:W-:-:S07]  /*0f90*/  UIMAD.WIDE.U32 UR22, UR9, -0x6db6db6d, URZ ;  /* 0x92492493091678a5 */ /* 0x000fce000f8e00ff */
[----:B------:R-:W-:Y:S01]  /*0fa0*/  DMUL R4, R26, R6 ;  /* 0x000000061a047228 */ /* 0x000fe20000000000 */
[----:B------:R-:W-:Y:S02]  /*0fb0*/  UIMAD.WIDE.U32 UR22, UP1, UR8, 0x24924924, UR22 ;  /* 0x24924924081678a5 */ /* 0x000fe4000f820016 */
[----:B------:R-:W-:-:S05]  /*0fc0*/  UIMAD.WIDE.U32 UR26, UR8, -0x6db6db6d, URZ ;  /* 0x92492493081a78a5 */ /* 0x000fca000f8e00ff */
[----:B------:R-:W-:Y:S01]  /*0fd0*/  DFMA R8, R4, -10, R26 ;  /* 0xc02400000408782b */ /* 0x000fe2000000001a */
[----:B------:R-:W-:Y:S02]  /*0fe0*/  UIADD3.X UR25, UPT, UPT, URZ, URZ, URZ, UP1, !UPT ;  /* 0x000000ffff197290 */ /* 0x000fe40008ffe4ff */
[----:B------:R-:W-:Y:S01]  /*0ff0*/  UIADD3 URZ, UP1, UPT, UR27, UR22, URZ ;  /* 0x000000161bff7290 */ /* 0x000fe2000ff3e0ff */
[----:B------:R-:W-:-:S04]  /*1000*/  UMOV UR24, UR23 ;  /* 0x0000001700187c82 */ /* 0x000fc80008000000 */
[----:B------:R-:W-:Y:S01]  /*1010*/  DFMA R4, R6, R8, R4 ;  /* 0x000000080604722b */ /* 0x000fe20000000004 */
[----:B------:R-:W-:-:S04]  /*1020*/  UIMAD.WIDE.U32.X UR22, UR9, 0x24924924, UR24, UP1 ;  /* 0x24924924091678a5 */ /* 0x000fc800088e0418 */
[----:B------:R-:W-:Y:S02]  /*1030*/  UIADD3 UR24, UP1, UPT, UR8, -UR22, URZ ;  /* 0x8000001608187290 */ /* 0x000fe4000ff3e0ff */
[----:B------:R-:W-:Y:S02]  /*1040*/  UIMAD.WIDE.U32 UR26, UR8, 0x24924925, URZ ;  /* 0x24924925081a78a5 */ /* 0x000fe4000f8e00ff */
[----:B------:R-:W-:Y:S01]  /*1050*/  UIADD3.X UR25, UPT, UPT, UR9, ~UR23, URZ, UP1, !UPT ;  /* 0x8000001709197290 */ /* 0x000fe20008ffe4ff */
[----:B------:R-:W-:Y:S01]  /*1060*/  FFMA R2, RZ, 2.5625, R5 ;  /* 0x40240000ff027823 */ /* 0x000fe20000000005 */
[----:B------:R-:W-:Y:S01]  /*1070*/  UIADD3 UR21, UPT, UPT, -UR27, UR8, URZ ;  /* 0x000000081b157290 */ /* 0x000fe2000fffe1ff */
[----:B------:R-:W-:Y:S01]  /*1080*/  FSETP.GEU.AND P2, PT, |R27|, 6.5827683646048100446e-37, PT ;  /* 0x036000001b00780b */ /* 0x000fe20003f4e200 */
[----:B------:R-:W-:Y:S02]  /*1090*/  USHF.R.U64 UR24, UR24, 0x1, UR25 ;  /* 0x0000000118187899 */ /* 0x000fe40008001219 */
[----:B------:R-:W-:Y:S01]  /*10a0*/  FSETP.GT.AND P0, PT, |R2|, 1.469367938527859385e-39, PT ;  /* 0x001000000200780b */ /* 0x000fe20003f04200 */
[----:B------:R-:W-:-:S02]  /*10b0*/  ULEA.HI UR21, UR21, UR27, URZ, 0x1f ;  /* 0x0000001b15157291 */ /* 0x000fc4000f8ff8ff */
[----:B------:R-:W-:Y:S02]  /*10c0*/  USHF.R.U32.HI UR25, URZ, 0x1, UR25 ;  /* 0x00000001ff197899 */ /* 0x000fe40008011619 */
[----:B------:R-:W-:Y:S02]  /*10d0*/  UIADD3 UR22, UP1, UPT, UR24, UR22, URZ ;  /* 0x0000001618167290 */ /* 0x000fe4000ff3e0ff */
[----:B------:R-:W-:Y:S02]  /*10e0*/  USHF.R.U32.HI UR21, URZ, 0x2, UR21 ;  /* 0x00000002ff157899 */ /* 0x000fe40008011615 */
[----:B------:R-:W-:Y:S02]  /*10f0*/  UIADD3.X UR23, UPT, UPT, UR25, UR23, URZ, UP1, !UPT ;  /* 0x0000001719177290 */ /* 0x000fe40008ffe4ff */
[----:B------:R-:W-:Y:S02]  /*1100*/  UIMAD UR24, UR21, -0x7, UR8 ;  /* 0xfffffff9151878a4 */ /* 0x000fe4000f8e0208 */
[----:B------:R-:W-:Y:S01]  /*1110*/  USHF.R.U64 UR25, UR22, 0x2, UR23 ;  /* 0x0000000216197899 */ /* 0x000fe20008001217 */
[----:B------:R-:W-:Y:S11]  /*1120*/  @P0 BRA P2, `(.L_x_32) ;  /* 0x0000000000180947 */ /* 0x000ff60001000000 */
[----:B------:R-:W-:Y:S01]  /*1130*/  IMAD.MOV.U32 R6, RZ, RZ, RZ ;  /* 0x000000ffff067224 */ /* 0x000fe200078e00ff */
[----:B------:R-:W-:Y:S01]  /*1140*/  MOV R2, 0x1170 ;  /* 0x0000117000027802 */ /* 0x000fe20000000f00 */
[----:B------:R-:W-:-:S07]  /*1150*/  IMAD.MOV.U32 R7, RZ, RZ, 0x40240000 ;  /* 0x40240000ff077424 */ /* 0x000fce00078e00ff */
[----:B------:R-:W-:Y:S05]  /*1160*/  CALL.REL.NOINC `($__internal_3_$__cuda_sm20_div_rn_f64_full) ;  /* 0x0000001c00247944 */ /* 0x000fea0003c00000 */
[----:B------:R-:W-:Y:S02]  /*1170*/  IMAD.MOV.U32 R4, RZ, RZ, R26 ;  /* 0x000000ffff047224 */ /* 0x000fe400078e001a */
[----:B------:R-:W-:-:S07]  /*1180*/  IMAD.MOV.U32 R5, RZ, RZ, R27 ;  /* 0x000000ffff057224 */ /* 0x000fce00078e001b */
.L_x_32:
[----:B------:R-:W-:Y:S02]  /*1190*/  UISETP.GE.U32.AND UP1, UPT, UR24, 0x2, UPT ;  /* 0x000000021800788c */ /* 0x000fe4000bf26070 */
[----:B------:R-:W-:Y:S02]  /*11a0*/  UIADD3 UR21, UPT, UPT, UR24, 0x5, URZ ;  /* 0x0000000518157890 */ /* 0x000fe4000fffe0ff */
[----:B------:R-:W-:Y:S02]  /*11b0*/  UIMAD UR26, UR25, -0x38, UR18 ;  /* 0xffffffc8191a78a4 */ /* 0x000fe4000f8e0212 */
[----:B------:R-:W-:-:S05]  /*11c0*/  UISETP.GE.U32.AND UP2, UPT, UR24, 0x6, UPT ;  /* 0x000000061800788c */ /* 0x000fca000bf46070 */
[----:B------:R-:W-:Y:S02]  /*11d0*/  @UP1 UIADD3 UR21, UPT, UPT, UR24, 0xfffe, URZ ;  /* 0x0000fffe18151890 */ /* 0x000fe4000fffe0ff */
[----:B------:R-:W-:Y:S01]  /*11e0*/  UISETP.GE.U32.AND UP1, UPT, UR24, 0x4, UPT ;  /* 0x000000041800788c */ /* 0x000fe2000bf26070 */
[----:B------:R0:W-:Y:S01]  /*11f0*/  STL.64 [UR26], R4 ;  /* 0x00000004ff007987 */ /* 0x0001e20008100a1a */
[----:B------:R-:W-:Y:S02]  /*1200*/  ULOP3.LUT UR23, UR21, 0xff, URZ, 0xc0, !UPT ;  /* 0x000000ff15177892 */ /* 0x000fe4000f8ec0ff */
[----:B------:R-:W-:Y:S02]  /*1210*/  UIADD3 UR21, UPT, UPT, UR24, 0x3, URZ ;  /* 0x0000000318157890 */ /* 0x000fe4000fffe0ff */
[----:B------:R-:W-:-:S05]  /*1220*/  ULEA UR22, UR23, UR14, 0x3 ;  /* 0x0000000e17167291 */ /* 0x000fca000f8e18ff */
[----:B------:R-:W-:-:S04]  /*1230*/  @UP1 UIADD3 UR21, UPT, UPT, UR24, 0xfffc, URZ ;  /* 0x0000fffc18151890 */ /* 0x000fc8000fffe0ff */
[----:B------:R-:W2:Y:S01]  /*1240*/  LDL.64 R6, [UR22] ;  /* 0x00000016ff067983 */ /* 0x000ea20008100a00 */
[----:B------:R-:W-:Y:S02]  /*1250*/  ULOP3.LUT UR26, UR21, 0xff, URZ, 0xc0, !UPT ;  /* 0x000000ff151a7892 */ /* 0x000fe4000f8ec0ff */
[----:B------:R-:W-:Y:S02]  /*1260*/  UIADD3 UR22, UPT, UPT, UR24, 0x1, URZ ;  /* 0x0000000118167890 */ /* 0x000fe4000fffe0ff */
[----:B------:R-:W-:Y:S02]  /*1270*/  @UP2 UIADD3 UR22, UPT, UPT, UR24, 0xfffa, URZ ;  /* 0x0000fffa18162890 */ /* 0x000fe4000fffe0ff */
[----:B------:R-:W-:Y:S02]  /*1280*/  ULEA UR21, UR26, UR14, 0x3 ;  /* 0x0000000e1a157291 */ /* 0x000fe4000f8e18ff */
[----:B------:R-:W-:-:S04]  /*1290*/  ULOP3.LUT UR27, UR22, 0xff, URZ, 0xc0, !UPT ;  /* 0x000000ff161b7892 */ /* 0x000fc8000f8ec0ff */
[----:B------:R-:W-:-:S03]  /*12a0*/  ULEA UR22, UR27, UR14, 0x3 ;  /* 0x0000000e1b167291 */ /* 0x000fc6000f8e18ff */
[----:B------:R-:W3:Y:S06]  /*12b0*/  LDL.64 R8, [UR21] ;  /* 0x00000015ff087983 */ /* 0x000eec0008100a00 */
[----:B------:R-:W4:Y:S01]  /*12c0*/  LDL.64 R10, [UR22] ;  /* 0x00000016ff0a7983 */ /* 0x000f220008100a00 */
[----:B------:R-:W-:Y:S01]  /*12d0*/  UMOV UR46, 0xfd21ff2e ;  /* 0xfd21ff2e002e7882 */ /* 0x000fe20000000000 */
[----:B------:R-:W-:Y:S01]  /*12e0*/  UMOV UR47, 0x3fe275f6 ;  /* 0x3fe275f6002f7882 */ /* 0x000fe20000000000 */
[----:B------:R-:W-:Y:S01]  /*12f0*/  UMOV UR44, 0x2de00d1b ;  /* 0x2de00d1b002c7882 */ /* 0x000fe20000000000 */
[----:B------:R-:W-:Y:S01]  /*1300*/  UMOV UR45, 0x3fb8a090 ;  /* 0x3fb8a090002d7882 */ /* 0x000fe20000000000 */
[----:B------:R-:W-:Y:S01]  /*1310*/  UMOV UR42, 0xfd21ff2e ;  /* 0xfd21ff2e002a7882 */ /* 0x000fe20000000000 */
[----:B------:R-:W-:Y:S01]  /*1320*/  UMOV UR43, 0x3fe275f6 ;  /* 0x3fe275f6002b7882 */ /* 0x000fe20000000000 */
[----:B------:R-:W-:Y:S01]  /*1330*/  UISETP.GE.U32.AND UP1, UPT, UR24, 0x3, UP0 ;  /* 0x000000031800788c */ /* 0x000fe20008726070 */
[----:B------:R-:W-:Y:S01]  /*1340*/  UMOV UR48, 0x33333333 ;  /* 0x3333333300307882 */ /* 0x000fe20000000000 */
[----:B------:R-:W-:Y:S01]  /*1350*/  UMOV UR49, 0x3fb33333 ;  /* 0x3fb3333300317882 */ /* 0x000fe20000000000 */
[----:B------:R-:W-:Y:S01]  /*1360*/  UMOV UR40, 0x2de00d1b ;  /* 0x2de00d1b00287882 */ /* 0x000fe20000000000 */
[----:B------:R-:W-:Y:S01]  /*1370*/  UMOV UR41, 0x3fb8a090 ;  /* 0x3fb8a09000297882 */ /* 0x000fe20000000000 */
[----:B------:R-:W-:-:S02]  /*1380*/  @UP0 UIADD3 UR21, UPT, UPT, UR24, 0x4, URZ ;  /* 0x0000000418150890 */ /* 0x000fc4000fffe0ff */
[----:B------:R-:W-:-:S04]  /*1390*/  UIMAD UR22, UR25, -0x38, UR19 ;  /* 0xffffffc8191678a4 */ /* 0x000fc8000f8e0213 */
[----:B------:R-:W-:-:S04]  /*13a0*/  @UP1 UIADD3 UR21, UPT, UPT, UR24, 0xfffd, URZ ;  /* 0x0000fffd18151890 */ /* 0x000fc8000fffe0ff */
[----:B------:R-:W-:-:S04]  /*13b0*/  @UP0 ULOP3.LUT UR21, UR21, 0xff, URZ, 0xc0, !UPT ;  /* 0x000000ff15150892 */ /* 0x000fc8000f8ec0ff */
[----:B------:R-:W-:Y:S01]  /*13c0*/  @UP0 ULEA UR21, UR21, UR16, 0x3 ;  /* 0x0000001015150291 */ /* 0x000fe2000f8e18ff */
[----:B--2---:R-:W-:-:S08]  /*13d0*/  DMUL R6, R6, UR46 ;  /* 0x0000002e06067c28 */ /* 0x004fd00008000000 */
[----:B------:R-:W-:Y:S01]  /*13e0*/  DFMA R6, R4, UR44, R6 ;  /* 0x0000002c04067c2b */ /* 0x000fe20008000006 */
[----:B0-----:R-:W-:Y:S02]  /*13f0*/  IMAD.MOV.U32 R4, RZ, RZ, 0x147ae148 ;  /* 0x147ae148ff047424 */ /* 0x001fe400078e00ff */
[----:B------:R-:W-:-:S05]  /*1400*/  IMAD.MOV.U32 R5, RZ, RZ, 0x3fe147ae ;  /* 0x3fe147aeff057424 */ /* 0x000fca00078e00ff */
[----:B---3--:R-:W-:Y:S02]  /*1410*/  DFMA R6, R8, -UR42, R6 ;  /* 0x8000002a08067c2b */ /* 0x008fe40008000006 */
[----:B------:R-:W-:-:S06]  /*1420*/  DFMA R4, R16, UR48, R4 ;  /* 0x0000003010047c2b */ /* 0x000fcc0008000004 */
[----:B----4-:R-:W-:-:S08]  /*1430*/  DFMA R6, R10, -UR40, R6 ;  /* 0x800000280a067c2b */ /* 0x010fd00008000006 */
[----:B------:R-:W-:-:S07]  /*1440*/  DMUL R12, R4, R6 ;  /* 0x00000006040c7228 */ /* 0x000fce0000000000 */
[----:B------:R0:W-:Y:S03]  /*1450*/  STL.64 [UR22], R12 ;  /* 0x0000000cff007987 */ /* 0x0001e60008100a16 */
[----:B------:R-:W-:Y:S02]  /*1460*/  IMAD.MOV.U32 R14, RZ, RZ, R12 ;  /* 0x000000ffff0e7224 */ /* 0x000fe400078e000c */
[----:B------:R-:W-:-:S06]  /*1470*/  IMAD.MOV.U32 R15, RZ, RZ, R13 ;  /* 0x000000ffff0f7224 */ /* 0x000fcc00078e000d */
[----:B------:R-:W2:Y:S01]  /*1480*/  @P1 LDL.64 R14, [UR21] ;  /* 0x00000015ff0e1983 */ /* 0x000ea20008100a00 */
[----:B------:R-:W-:Y:S02]  /*1490*/  UIMAD UR21, UR25, -0x38, UR37 ;  /* 0xffffffc8191578a4 */ /* 0x000fe4000f8e0225 */
[----:B------:R-:W-:Y:S02]  /*14a0*/  ULEA UR23, UR23, UR36, 0x3 ;  /* 0x0000002417177291 */ /* 0x000fe4000f8e18ff */
[----:B------:R-:W-:-:S05]  /*14b0*/  ULEA UR22, UR26, UR36, 0x3 ;  /* 0x000000241a167291 */ /* 0x000fca000f8e18ff */
[----:B--2---:R1:W-:Y:S04]  /*14c0*/  STL.64 [UR21], R14 ;  /* 0x0000000eff007987 */ /* 0x0043e80008100a15 */
[----:B------:R-:W2:Y:S01]  /*14d0*/  LDL.64 R6, [UR23+0x38] ;  /* 0x00003817ff067983 */ /* 0x000ea20008100a00 */
[----:B------:R-:W-:-:S03]  /*14e0*/  ULEA UR21, UR27, UR36, 0x3 ;  /* 0x000000241b157291 */ /* 0x000fc6000f8e18ff */
[----:B------:R-:W3:Y:S06]  /*14f0*/  LDL.64 R8, [UR22+0x38] ;  /* 0x00003816ff087983 */ /* 0x000eec0008100a00 */
[----:B------:R-:W4:Y:S01]  /*1500*/  LDL.64 R10, [UR21+0x38] ;  /* 0x00003815ff0a7983 */ /* 0x000f220008100a00 */
[----:B------:R-:W-:Y:S01]  /*1510*/  UIMAD UR24, UR25, -0x38, UR38 ;  /* 0xffffffc8191878a4 */ /* 0x000fe2000f8e0226 */
[----:B--2---:R-:W-:-:S08]  /*1520*/  DMUL R6, R6, UR46 ;  /* 0x0000002e06067c28 */ /* 0x004fd00008000000 */
[----:B------:R-:W-:-:S08]  /*1530*/  DFMA R6, R12, UR44, R6 ;  /* 0x0000002c0c067c2b */ /* 0x000fd00008000006 */
[----:B---3--:R-:W-:-:S08]  /*1540*/  DFMA R6, R8, -UR42, R6 ;  /* 0x8000002a08067c2b */ /* 0x008fd00008000006 */
[----:B----4-:R-:W-:-:S08]  /*1550*/  DFMA R6, R10, -UR40, R6 ;  /* 0x800000280a067c2b */ /* 0x010fd00008000006 */
[----:B0-----:R-:W-:-:S07]  /*1560*/  DMUL R12, R4, R6 ;  /* 0x00000006040c7228 */ /* 0x001fce0000000000 */
[----:B------:R1:W-:Y:S04]  /*1570*/  STL.64 [UR24], R12 ;  /* 0x0000000cff007987 */ /* 0x0003e80008100a18 */
[----:B------:R-:W2:Y:S04]  /*1580*/  LDL.64 R30, [UR23+0xa8] ;  /* 0x0000a817ff1e7983 */ /* 0x000ea80008100a00 */
[----:B------:R-:W3:Y:S04]  /*1590*/  LDL.64 R28, [UR23+0x70] ;  /* 0x00007017ff1c7983 */ /* 0x000ee80008100a00 */
[----:B------:R-:W4:Y:S04]  /*15a0*/  LDL.64 R26, [UR22+0xa8] ;  /* 0x0000a816ff1a7983 */ /* 0x000f280008100a00 */
[----:B------:R-:W5:Y:S04]  /*15b0*/  LDL.64 R8, [UR21+0xa8] ;  /* 0x0000a815ff087983 */ /* 0x000f680008100a00 */
[----:B------:R-:W5:Y:S04]  /*15c0*/  LDL.64 R10, [UR22+0x70] ;  /* 0x00007016ff0a7983 */ /* 0x000f680008100a00 */
[----:B------:R-:W5:Y:S01]  /*15d0*/  LDL.64 R6, [UR21+0x70] ;  /* 0x00007015ff067983 */ /* 0x000f620008100a00 */
[----:B------:R-:W-:Y:S01]  /*15e0*/  UMOV UR24, 0x9999999a ;  /* 0x9999999a00187882 */ /* 0x000fe20000000000 */
[----:B------:R-:W-:Y:S01]  /*15f0*/  UMOV UR25, 0x3fc99999 ;  /* 0x3fc9999900197882 */ /* 0x000fe20000000000 */
[----:B------:R-:W-:Y:S01]  /*1600*/  UMOV UR26, 0x9999999a ;  /* 0x9999999a001a7882 */ /* 0x000fe20000000000 */
[----:B------:R-:W-:Y:S01]  /*1610*/  UMOV UR27, 0x3fe99999 ;  /* 0x3fe99999001b7882 */ /* 0x000fe20000000000 */
[----:B--2---:R-:W-:-:S02]  /*1620*/  DMUL R30, R30, UR46 ;  /* 0x0000002e1e1e7c28 */ /* 0x004fc40008000000 */
[----:B---3--:R-:W-:-:S06]  /*1630*/  DMUL R28, R28, UR46 ;  /* 0x0000002e1c1c7c28 */ /* 0x008fcc0008000000 */
[----:B------:R-:W-:Y:S02]  /*1640*/  DFMA R30, R12, UR44, R30 ;  /* 0x0000002c0c1e7c2b */ /* 0x000fe4000800001e */
[----:B------:R-:W-:-:S06]  /*1650*/  DFMA R28, R14, UR44, R28 ;  /* 0x0000002c0e1c7c2b */ /* 0x000fcc000800001c */
[----:B----4-:R-:W-:Y:S02]  /*1660*/  DFMA R26, R26, -UR42, R30 ;  /* 0x8000002a1a1a7c2b */ /* 0x010fe4000800001e */
[----:B-----5:R-:W-:-:S06]  /*1670*/  DFMA R10, R10, -UR42, R28 ;  /* 0x8000002a0a0a7c2b */ /* 0x020fcc000800001c */
[----:B------:R-:W-:Y:S02]  /*1680*/  DFMA R8, R8, -UR40, R26 ;  /* 0x8000002808087c2b */ /* 0x000fe4000800001a */
[----:B------:R-:W-:Y:S01]  /*1690*/  DFMA R6, R6, -UR40, R10 ;  /* 0x8000002806067c2b */ /* 0x000fe2000800000a */
[----:B------:R-:W-:-:S05]  /*16a0*/  IMAD.MOV.U32 R10, RZ, RZ, -0x66666666 ;  /* 0x9999999aff0a7424 */ /* 0x000fca00078e00ff */
[C---:B------:R-:W-:Y:S01]  /*16b0*/  DFMA R8, -R4.reuse, R8, R14 ;  /* 0x000000080408722b */ /* 0x040fe2000000010e */
[----:B------:R-:W-:Y:S01]  /*16c0*/  IMAD.MOV.U32 R11, RZ, RZ, 0x3fe99999 ;  /* 0x3fe99999ff0b7424 */ /* 0x000fe200078e00ff */
        /* <DEDUP_REMOVED lines=13> */
[----:B------:R-:W-:-:S03]  /*17a0*/  DFMA R4, R10, R18, R4 ;  /* 0x000000120a04722b */ /* 0x000fc60000000004 */
[----:B------:R-:W-:-:S05]  /*17b0*/  DFMA R38, R38, UR26, R6 ;  /* 0x0000001a26267c2b */ /* 0x000fca0008000006 */
[----:B------:R-:W-:-:S03]  /*17c0*/  DMUL R4, R4, UR24 ;  /* 0x0000001804047c28 */ /* 0x000fc60008000000 */
[----:B------:R-:W-:-:S05]  /*17d0*/  DSETP.NEU.AND P0, PT, R38, RZ, PT ;  /* 0x000000ff2600722a */ /* 0x000fca0003f0d000 */
[----:B------:R-:W-:Y:S01]  /*17e0*/  DFMA R20, R20, UR26, R4 ;  /* 0x0000001a14147c2b */ /* 0x000fe20008000004 */
[----:B------:R-:W-:Y:S02]  /*17f0*/  IMAD.MOV.U32 R4, RZ, RZ, R16 ;  /* 0x000000ffff047224 */ /* 0x000fe400078e0010 */
[----:B------:R-:W-:-:S05]  /*1800*/  IMAD.MOV.U32 R5, RZ, RZ, R17 ;  /* 0x000000ffff057224 */ /* 0x000fca00078e0011 */
        /* <DEDUP_REMOVED lines=17> */
[----:B------:R-:W-:Y:S01]  /*1920*/  MOV R2, 0x1970 ;  /* 0x0000197000027802 */ /* 0x000fe20000000f00 */
[----:B------:R-:W-:Y:S02]  /*1930*/  IMAD.MOV.U32 R27, RZ, RZ, R39 ;  /* 0x000000ffff1b7224 */ /* 0x000fe400078e0027 */
[----:B------:R-:W-:Y:S02]  /*1940*/  IMAD.MOV.U32 R6, RZ, RZ, R20 ;  /* 0x000000ffff067224 */ /* 0x000fe400078e0014 */
[----:B------:R-:W-:-:S07]  /*1950*/  IMAD.MOV.U32 R7, RZ, RZ, R21 ;  /* 0x000000ffff077224 */ /* 0x000fce00078e0015 */
[----:B------:R-:W-:Y:S05]  /*1960*/  CALL.REL.NOINC `($__internal_3_$__cuda_sm20_div_rn_f64_full) ;  /* 0x0000001400247944 */ /* 0x000fea0003c00000 */
[----:B------:R-:W-:Y:S02]  /*1970*/  IMAD.MOV.U32 R4, RZ, RZ, R26 ;  /* 0x000000ffff047224 */ /* 0x000fe400078e001a */
[----:B------:R-:W-:-:S07]  /*1980*/  IMAD.MOV.U32 R5, RZ, RZ, R27 ;  /* 0x000000ffff057224 */ /* 0x000fce00078e001b */
.L_x_34:
[----:B------:R-:W-:-:S14]  /*1990*/  DSETP.GTU.AND P0, PT, |R4|, 1, PT ;  /* 0x3ff000000400742a */ /* 0x000fdc0003f0c200 */
[----:B------:R-:W-:Y:S05]  /*19a0*/  @P0 BRA `(.L_x_35) ;  /* 0x0000000000300947 */ /* 0x000fea0003800000 */
[----:B------:R-:W-:Y:S01]  /*19b0*/  IMAD.MOV.U32 R6, RZ, RZ, 0x60aa64c3 ;  /* 0x60aa64c3ff067424 */ /* 0x000fe200078e00ff */
[----:B------:R-:W-:Y:S01]  /*19c0*/  UMOV UR6, 0x6bb98c7e ;  /* 0x6bb98c7e00067882 */ /* 0x000fe20000000000 */
[----:B------:R-:W-:Y:S01]  /*19d0*/  IMAD.MOV.U32 R7, RZ, RZ, 0x3fcf5254 ;  /* 0x3fcf5254ff077424 */ /* 0x000fe200078e00ff */
[----:B------:R-:W-:Y:S01]  /*19e0*/  UMOV UR7, 0x3fb0f909 ;  /* 0x3fb0f90900077882 */ /* 0x000fe20000000000 */
[----:B------:R-:W-:-:S04]  /*19f0*/  DADD R8, |R4|, -1 ;  /* 0xbff0000004087429 */ /* 0x000fc80000000200 */
[----:B------:R-:W-:Y:S01]  /*1a00*/  DFMA R6, |R4|, UR6, R6 ;  /* 0x0000000604067c2b */ /* 0x000fe20008000206 */
[----:B------:R-:W-:Y:S01]  /*1a10*/  UMOV UR6, 0x54442d18 ;  /* 0x54442d1800067882 */ /* 0x000fe20000000000 */
[----:B------:R-:W-:-:S06]  /*1a20*/  UMOV UR7, 0x3fe921fb ;  /* 0x3fe921fb00077882 */ /* 0x000fcc0000000000 */
[----:B------:R-:W-:-:S08]  /*1a30*/  DFMA R6, R8, R4, R6 ;  /* 0x000000040806722b */ /* 0x000fd00000000006 */
[----:B------:R-:W-:-:S08]  /*1a40*/  DMUL R6, R6, R4 ;  /* 0x0000000406067228 */ /* 0x000fd00000000000 */
[----:B------:R-:W-:Y:S01]  /*1a50*/  DFMA R6, R4, UR6, R6 ;  /* 0x0000000604067c2b */ /* 0x000fe20008000006 */
[----:B------:R-:W-:Y:S10]  /*1a60*/  BRA `(.L_x_36) ;  /* 0x00000000007c7947 */ /* 0x000ff40003800000 */
.L_x_35:
        /* <DEDUP_REMOVED lines=14> */
[----:B------:R-:W-:Y:S05]  /*1b50*/  CALL.REL.NOINC `($__internal_2_$__cuda_sm20_dblrcp_rn_slowpath_v3) ;  /* 0x0000001000147944 */ /* 0x000fea0003c00000 */
.L_x_37:
[----:B------:R-:W-:Y:S01]  /*1b60*/  MOV R6, 0x60aa64c3 ;  /* 0x60aa64c300067802 */ /* 0x000fe20000000f00 */
[----:B------:R-:W-:Y:S01]  /*1b70*/  IMAD.MOV.U32 R7, RZ, RZ, 0x3fcf5254 ;  /* 0x3fcf5254ff077424 */ /* 0x000fe200078e00ff */
[----:B------:R-:W-:Y:S01]  /*1b80*/  UMOV UR6, 0x6bb98c7e ;  /* 0x6bb98c7e00067882 */ /* 0x000fe20000000000 */
[----:B------:R-:W-:Y:S01]  /*1b90*/  UMOV UR7, 0x3fb0f909 ;  /* 0x3fb0f90900077882 */ /* 0x000fe20000000000 */
[----:B------:R-:W-:Y:S02]  /*1ba0*/  DADD R18, |R8|, -1 ;  /* 0xbff0000008127429 */ /* 0x000fe40000000200 */
[----:B------:R-:W-:Y:S02]  /*1bb0*/  DSETP.GT.AND P0, PT, R4, RZ, PT ;  /* 0x000000ff0400722a */ /* 0x000fe40003f04000 */
[----:B------:R-:W-:Y:S01]  /*1bc0*/  DFMA R6, |R8|, UR6, R6 ;  /* 0x0000000608067c2b */ /* 0x000fe20008000206 */
[----:B------:R-:W-:Y:S01]  /*1bd0*/  IMAD.MOV.U32 R4, RZ, RZ, 0x3ff921fb ;  /* 0x3ff921fbff047424 */ /* 0x000fe200078e00ff */
[----:B------:R-:W-:Y:S01]  /*1be0*/  UMOV UR6, 0x54442d18 ;  /* 0x54442d1800067882 */ /* 0x000fe20000000000 */
[----:B------:R-:W-:-:S03]  /*1bf0*/  UMOV UR7, 0x3fe921fb ;  /* 0x3fe921fb00077882 */ /* 0x000fc60000000000 */
[----:B------:R-:W-:Y:S01]  /*1c00*/  FSEL R5, R4, -1.9463495016098022461, P0 ;  /* 0xbff921fb04057808 */ /* 0x000fe20000000000 */
[----:B------:R-:W-:Y:S01]  /*1c10*/  IMAD.MOV.U32 R4, RZ, RZ, 0x54442d18 ;  /* 0x54442d18ff047424 */ /* 0x000fe200078e00ff */
[----:B------:R-:W-:-:S08]  /*1c20*/  DFMA R6, R18, R8, R6 ;  /* 0x000000081206722b */ /* 0x000fd00000000006 */
[----:B------:R-:W-:-:S08]  /*1c30*/  DMUL R6, R6, R8 ;  /* 0x0000000806067228 */ /* 0x000fd00000000000 */
[----:B------:R-:W-:-:S08]  /*1c40*/  DFMA R6, R8, UR6, R6 ;  /* 0x0000000608067c2b */ /* 0x000fd00008000006 */
[----:B------:R-:W-:-:S11]  /*1c50*/  DADD R6, -R6, R4 ;  /* 0x0000000006067229 */ /* 0x000fd60000000104 */
.L_x_36:
        /* <DEDUP_REMOVED lines=26> */
[----:B------:R-:W-:Y:S01]  /*1e00*/  MOV R2, 0x1e30 ;  /* 0x00001e3000027802 */ /* 0x000fe20000000f00 */
[----:B------:R-:W-:-:S07]  /*1e10*/  IMAD.MOV.U32 R27, RZ, RZ, 0x401921fb ;  /* 0x401921fbff1b7424 */ /* 0x000fce00078e00ff */
[----:B------:R-:W-:Y:S05]  /*1e20*/  CALL.REL.NOINC `($__internal_3_$__cuda_sm20_div_rn_f64_full) ;  /* 0x0000000c00f47944 */ /* 0x000fea0003c00000 */
[----:B------:R-:W-:Y:S02]  /*1e30*/  IMAD.MOV.U32 R4, RZ, RZ, R26 ;  /* 0x000000ffff047224 */ /* 0x000fe400078e001a */
[----:B------:R-:W-:-:S07]  /*1e40*/  IMAD.MOV.U32 R5, RZ, RZ, R27 ;  /* 0x000000ffff057224 */ /* 0x000fce00078e001b */
.L_x_38:
[----:B------:R-:W-:-:S06]  /*1e50*/  DSETP.NE.AND P0, PT, |R4|, +INF , PT ;  /* 0x7ff000000400742a */ /* 0x000fcc0003f05200 */
[----:B------:R-:W-:Y:S02]  /*1e60*/  FSEL R4, R16, R4, !P0 ;  /* 0x0000000410047208 */ /* 0x000fe40004000000 */
[----:B------:R-:W-:-:S07]  /*1e70*/  FSEL R5, R17, R5, !P0 ;  /* 0x0000000511057208 */ /* 0x000fce0004000000 */
.L_x_33:
        /* <DEDUP_REMOVED lines=47> */
.L_x_40:
[----:B------:R-:W-:Y:S02]  /*2170*/  DSETP.GT.AND P0, PT, |R4|, 1, PT ;  /* 0x3ff000000400742a */ /* 0x000fe40003f04200 */
[----:B------:R-:W-:-:S10]  /*2180*/  DADD R12, -RZ, |R4| ;  /* 0x00000000ff0c7229 */ /* 0x000fd40000000504 */
[----:B------:R-:W-:Y:S02]  /*2190*/  IMAD.MOV.U32 R6, RZ, RZ, R12 ;  /* 0x000000ffff067224 */ /* 0x000fe400078e000c */
        /* <DEDUP_REMOVED lines=10> */
.L_x_41:
        /* <DEDUP_REMOVED lines=66> */
[----:B------:R-:W-:-:S03]  /*2660*/  LOP3.LUT R7, R9, 0x80000000, R5, 0xb8, !PT ;  /* 0x8000000009077812 */ /* 0x000fc600078eb805 */
[----:B------:R-:W-:-:S03]  /*2670*/  IMAD.MOV.U32 R8, RZ, RZ, R6 ;  /* 0x000000ffff087224 */ /* 0x000fc600078e0006 */
[----:B------:R-:W-:-:S03]  /*2680*/  DMUL R4, R6, UR6 ;  /* 0x0000000606047c28 */ /* 0x000fc60008000000 */
[----:B------:R-:W-:-:S07]  /*2690*/  DSETP.NE.AND P0, PT, |R8|, +INF , PT ;  /* 0x7ff000000800742a */ /* 0x000fce0003f05200 */
[----:B------:R-:W-:Y:S02]  /*26a0*/  FSEL R2, R4, UR4, P0 ;  /* 0x0000000404027c08 */ /* 0x000fe40008000000 */
[----:B------:R-:W-:Y:S02]  /*26b0*/  FSEL R4, R5, UR5, P0 ;  /* 0x0000000505047c08 */ /* 0x000fe40008000000 */
[----:B------:R-:W-:Y:S02]  /*26c0*/  R2UR UR6, R2 ;  /* 0x00000000020672ca */ /* 0x000fe400000e0000 */
[----:B------:R-:W-:-:S15]  /*26d0*/  R2UR UR7, R4 ;  /* 0x00000000040772ca */ /* 0x000fde00000e0000 */
.L_x_39:
[----:B------:R-:W-:Y:S01]  /*26e0*/  IMAD.U32 R4, RZ, RZ, UR6 ;  /* 0x00000006ff047e24 */ /* 0x000fe2000f8e00ff */
[----:B------:R-:W0:Y:S01]  /*26f0*/  F2F.F64.F32 R26, R0 ;  /* 0x00000000001a7310 */ /* 0x000e220000201800 */
        /* <DEDUP_REMOVED lines=20> */
[----:B------:R-:W-:Y:S05]  /*2840*/  CALL.REL.NOINC `($__internal_3_$__cuda_sm20_div_rn_f64_full) ;  /* 0x00000004006c7944 */ /* 0x000fea0003c00000 */
[----:B------:R-:W-:Y:S02]  /*2850*/  IMAD.MOV.U32 R4, RZ, RZ, R26 ;  /* 0x000000ffff047224 */ /* 0x000fe400078e001a */
[----:B------:R-:W-:-:S07]  /*2860*/  IMAD.MOV.U32 R5, RZ, RZ, R27 ;  /* 0x000000ffff057224 */ /* 0x000fce00078e001b */
.L_x_42:
[C---:B------:R-:W-:Y:S01]  /*2870*/  DSETP.GT.AND P0, PT, R4.reuse, R22, PT ;  /* 0x000000160400722a */ /* 0x040fe20003f04000 */
[----:B------:R-:W0:Y:S01]  /*2880*/  F2F.F64.F32 R2, R3 ;  /* 0x0000000300027310 */ /* 0x000e220000201800 */
[----:B------:R-:W-:Y:S01]  /*2890*/  DSETP.GEU.AND P1, PT, R4, R24, PT ;  /* 0x000000180400722a */ /* 0x000fe20003f2e000 */
[----:B------:R-:W-:-:S03]  /*28a0*/  UIADD3 UR4, UPT, UPT, UR15, 0xa, URZ ;  /* 0x0000000a0f047890 */ /* 0x000fc6000fffe0ff */
[----:B------:R-:W-:Y:S01]  /*28b0*/  FSEL R7, R22, R4, P0 ;  /* 0x0000000416077208 */ /* 0x000fe20000000000 */
[----:B------:R-:W-:Y:S01]  /*28c0*/  UISETP.GE.U32.AND UP0, UPT, UR20, UR4, UPT ;  /* 0x000000041400728c */ /* 0x000fe2000bf06070 */
[----:B------:R-:W-:Y:S02]  /*28d0*/  FSEL R5, R23, R5, P0 ;  /* 0x0000000517057208 */ /* 0x000fe40000000000 */
[----:B------:R-:W-:Y:S02]  /*28e0*/  FSEL R4, R24, R7, !P1 ;  /* 0x0000000718047208 */ /* 0x000fe40004800000 */
[----:B------:R-:W-:-:S06]  /*28f0*/  FSEL R5, R25, R5, !P1 ;  /* 0x0000000519057208 */ /* 0x000fcc0004800000 */
[----:B------:R-:W-:-:S08]  /*2900*/  DADD R6, -R4, 1 ;  /* 0x3ff0000004067429 */ /* 0x000fd00000000100 */
[----:B------:R-:W-:-:S08]  /*2910*/  DMUL R6, R6, UR10 ;  /* 0x0000000a06067c28 */ /* 0x000fd00008000000 */
[----:B0-----:R-:W-:Y:S02]  /*2920*/  DFMA R6, R2, R4, R6 ;  /* 0x000000040206722b */ /* 0x001fe40000000006 */
[----:B------:R-:W-:-:S08]  /*2930*/  DMUL R4, R4, 0.5 ;  /* 0x3fe0000004047828 */ /* 0x000fd00000000000 */
[----:B------:R-:W-:Y:S02]  /*2940*/  R2UR UR10, R6 ;  /* 0x00000000060a72ca */ /* 0x000fe400000e0000 */
[----:B------:R-:W-:Y:S01]  /*2950*/  R2UR UR11, R7 ;  /* 0x00000000070b72ca */ /* 0x000fe200000e0000 */
[----:B------:R-:W-:-:S12]  /*2960*/  DADD R6, -R4, 1 ;  /* 0x3ff0000004067429 */ /* 0x000fd80000000100 */
[----:B------:R-:W-:-:S08]  /*2970*/  DMUL R4, R4, UR10 ;  /* 0x0000000a04047c28 */ /* 0x000fd00008000000 */
[----:B------:R-:W-:-:S10]  /*2980*/  DFMA R4, R6, UR12, R4 ;  /* 0x0000000c06047c2b */ /* 0x000fd40008000004 */
[----:B------:R-:W-:Y:S02]  /*2990*/  R2UR UR12, R4 ;  /* 0x00000000040c72ca */ /* 0x000fe400000e0000 */
[----:B------:R-:W-:Y:S01]  /*29a0*/  R2UR UR13, R5 ;  /* 0x00000000050d72ca */ /* 0x000fe200000e0000 */
[----:B------:R-:W-:-:S14]  /*29b0*/  BRA.U !UP0, `(.L_x_43) ;  /* 0x0000000108387547 */ /* 0x000fdc000b800000 */
[----:B------:R-:W0:Y:S01]  /*29c0*/  S2UR UR4, SR_CTAID.X ;  /* 0x00000000000479c3 */ /* 0x000e220000002500 */
[----:B------:R-:W1:Y:S08]  /*29d0*/  F2F.F32.F64 R7, UR10 ;  /* 0x0000000a00077d10 */ /* 0x000e700008301000 */
[----:B------:R-:W2:Y:S01]  /*29e0*/  F2F.F32.F64 R9, UR12 ;  /* 0x0000000c00097d10 */ /* 0x000ea20008301000 */
[----:B0-----:R-:W-:-:S04]  /*29f0*/  UIMAD UR24, UR4, UR39, URZ ;  /* 0x00000027041872a4 */ /* 0x001fc8000f8e02ff */
[----:B------:R-:W-:Y:S02]  /*2a00*/  UIMAD.WIDE UR4, UR24, 0x4, UR32 ;  /* 0x00000004180478a5 */ /* 0x000fe4000f8e0220 */
[----:B------:R-:W-:Y:S02]  /*2a10*/  UIMAD.WIDE UR24, UR24, 0x4, UR34 ;  /* 0x00000004181878a5 */ /* 0x000fe4000f8e0222 */
[----:B------:R-:W-:Y:S02]  /*2a20*/  UIMAD.WIDE.U32 UR4, UR20, 0x4, UR4 ;  /* 0x00000004140478a5 */ /* 0x000fe4000f8e0004 */
[----:B------:R-:W-:-:S04]  /*2a30*/  UIMAD.WIDE.U32 UR24, UR20, 0x4, UR24 ;  /* 0x00000004141878a5 */ /* 0x000fc8000f8e0018 */
[----:B------:R-:W-:Y:S02]  /*2a40*/  IMAD.U32 R2, RZ, RZ, UR4 ;  /* 0x00000004ff027e24 */ /* 0x000fe4000f8e00ff */
[----:B------:R-:W-:Y:S02]  /*2a50*/  IMAD.U32 R3, RZ, RZ, UR5 ;  /* 0x00000005ff037e24 */ /* 0x000fe4000f8e00ff */
[----:B------:R-:W-:Y:S02]  /*2a60*/  IMAD.U32 R4, RZ, RZ, UR24 ;  /* 0x00000018ff047e24 */ /* 0x000fe4000f8e00ff */
[----:B------:R-:W-:Y:S01]  /*2a70*/  IMAD.U32 R5, RZ, RZ, UR25 ;  /* 0x00000019ff057e24 */ /* 0x000fe2000f8e00ff */
[----:B-1----:R0:W-:Y:S04]  /*2a80*/  STG.E desc[UR28][R2.64], R7 ;  /* 0x0000000702007986 */ /* 0x0021e8000c10191c */
[----:B--2---:R0:W-:Y:S02]  /*2a90*/  STG.E desc[UR28][R4.64], R9 ;  /* 0x0000000904007986 */ /* 0x0041e4000c10191c */
.L_x_43:
[----:B------:R-:W-:Y:S01]  /*2aa0*/  UIADD3 UR8, UP0, UPT, UR8, 0x1, URZ ;  /* 0x0000000108087890 */ /* 0x000fe2000ff1e0ff */
[----:B------:R-:W-:Y:S01]  /*2ab0*/  IMAD.MOV.U32 R18, RZ, RZ, R10 ;  /* 0x000000ffff127224 */ /* 0x000fe200078e000a */
[----:B------:R-:W-:Y:S01]  /*2ac0*/  UIADD3 UR4, UPT, UPT, UR17, 0x2, URZ ;  /* 0x0000000211047890 */ /* 0x000fe2000fffe0ff */
[----:B------:R-:W-:Y:S01]  /*2ad0*/  MOV R19, R11 ;  /* 0x0000000b00137202 */ /* 0x000fe20000000f00 */
[----:B------:R-:W-:Y:S02]  /*2ae0*/  UIADD3.X UR9, UPT, UPT, URZ, UR9, URZ, UP0, !UPT ;  /* 0x00000009ff097290 */ /* 0x000fe400087fe4ff */
[----:B------:R-:W-:Y:S01]  /*2af0*/  UISETP.GE.AND UP0, UPT, UR4, UR39, UPT ;  /* 0x000000270400728c */ /* 0x000fe2000bf06270 */
[----:B------:R-:W-:Y:S02]  /*2b00*/  UMOV UR5, UR7 ;  /* 0x0000000700057c82 */ /* 0x000fe40008000000 */
[----:B------:R-:W-:Y:S01]  /*2b10*/  UMOV UR4, UR6 ;  /* 0x0000000600047c82 */ /* 0x000fe20008000000 */
[----:B------:R-:W-:-:S02]  /*2b20*/  UIADD3 UR18, UPT, UPT, UR18, 0x8, URZ ;  /* 0x0000000812127890 */ /* 0x000fc4000fffe0ff */
[----:B------:R-:W-:Y:S02]  /*2b30*/  UIADD3 UR19, UPT, UPT, UR19, 0x8, URZ ;  /* 0x0000000813137890 */ /* 0x000fe4000fffe0ff */
[----:B------:R-:W-:Y:S02]  /*2b40*/  UIADD3 UR37, UPT, UPT, UR37, 0x8, URZ ;  /* 0x0000000825257890 */ /* 0x000fe4000fffe0ff */
[----:B------:R-:W-:Y:S01]  /*2b50*/  UIADD3 UR38, UPT, UPT, UR38, 0x8, URZ ;  /* 0x0000000826267890 */ /* 0x000fe2000fffe0ff */
[----:B------:R-:W-:Y:S01]  /*2b60*/  UMOV UR6, UR22 ;  /* 0x0000001600067c82 */ /* 0x000fe20008000000 */
[----:B------:R-:W-:Y:S01]  /*2b70*/  UMOV UR7, UR23 ;  /* 0x0000001700077c82 */ /* 0x000fe20008000000 */
[----:B------:R-:W-:Y:S01]  /*2b80*/  UMOV UR17, UR20 ;  /* 0x0000001400117c82 */ /* 0x000fe20008000000 */
[----:B------:R-:W-:Y:S08]  /*2b90*/  BRA.U !UP0, `(.L_x_44) ;  /* 0xffffffdd08ec7547 */ /* 0x000ff0000b83ffff */
[----:B------:R-:W-:Y:S05]  /*2ba0*/  EXIT ;  /* 0x000000000000794d */ /* 0x000fea0003800000 */
        .weak           $__internal_2_$__cuda_sm20_dblrcp_rn_slowpath_v3
        .type           $__internal_2_$__cuda_sm20_dblrcp_rn_slowpath_v3,@function
        .size           $__internal_2_$__cuda_sm20_dblrcp_rn_slowpath_v3,($__internal_3_$__cuda_sm20_div_rn_f64_full - $__internal_2_$__cuda_sm20_dblrcp_rn_slowpath_v3)
$__internal_2_$__cuda_sm20_dblrcp_rn_slowpath_v3:
[----:B------:R-:W-:-:S14]  /*2bb0*/  DSETP.GTU.AND P0, PT, |R6|, +INF , PT ;  /* 0x7ff000000600742a */ /* 0x000fdc0003f0c200 */
[----:B------:R-:W-:Y:S05]  /*2bc0*/  @P0 BRA `(.L_x_45) ;  /* 0x0000000000780947 */ /* 0x000fea0003800000 */
[----:B------:R-:W-:-:S05]  /*2bd0*/  LOP3.LUT R19, R7, 0x7fffffff, RZ, 0xc0, !PT ;  /* 0x7fffffff07137812 */ /* 0x000fca00078ec0ff */
[----:B------:R-:W-:-:S05]  /*2be0*/  VIADD R8, R19, 0xffffffff ;  /* 0xffffffff13087836 */ /* 0x000fca0000000000 */
        /* <DEDUP_REMOVED lines=8> */
[----:B------:R-:W0:Y:S04]  /*2c70*/  MUFU.RCP64H R19, R9 ;  /* 0x0000000900137308 */ /* 0x000e280000001800 */
        /* <DEDUP_REMOVED lines=10> */
.L_x_47:
[----:B------:R-:W-:-:S06]  /*2d20*/  DMUL R6, R6, 8.11296384146066816958e+31 ;  /* 0x4690000006067828 */ /* 0x000fcc0000000000 */
        /* <DEDUP_REMOVED lines=8> */
.L_x_45:
[----:B------:R-:W-:Y:S01]  /*2db0*/  LOP3.LUT R9, R7, 0x80000, RZ, 0xfc, !PT ;  /* 0x0008000007097812 */ /* 0x000fe200078efcff */
[----:B------:R-:W-:-:S07]  /*2dc0*/  IMAD.MOV.U32 R8, RZ, RZ, R6 ;  /* 0x000000ffff087224 */ /* 0x000fce00078e0006 */
.L_x_46:
[----:B------:R-:W-:Y:S02]  /*2dd0*/  IMAD.MOV.U32 R6, RZ, RZ, R2 ;  /* 0x000000ffff067224 */ /* 0x000fe400078e0002 */
[----:B------:R-:W-:-:S04]  /*2de0*/  IMAD.MOV.U32 R7, RZ, RZ, 0x0 ;  /* 0x00000000ff077424 */ /* 0x000fc800078e00ff */
[----:B------:R-:W-:Y:S05]  /*2df0*/  RET.REL.NODEC R6 `(mama_batch_f32) ;  /* 0xffffffd006807950 */ /* 0x000fea0003c3ffff */
        .weak           $__internal_3_$__cuda_sm20_div_rn_f64_full
        .type           $__internal_3_$__cuda_sm20_div_rn_f64_full,@function
        .size           $__internal_3_$__cuda_sm20_div_rn_f64_full,(.L_x_57 - $__internal_3_$__cuda_sm20_div_rn_f64_full)
$__internal_3_$__cuda_sm20_div_rn_f64_full:
[C---:B------:R-:W-:Y:S01]  /*2e00*/  FSETP.GEU.AND P0, PT, |R7|.reuse, 1.469367938527859385e-39, PT ;  /* 0x001000000700780b */ /* 0x040fe20003f0e200 */
[----:B------:R-:W-:Y:S01]  /*2e10*/  IMAD.MOV.U32 R28, RZ, RZ, 0x1 ;  /* 0x00000001ff1c7424 */ /* 0x000fe200078e00ff */
[C---:B------:R-:W-:Y:S01]  /*2e20*/  LOP3.LUT R8, R7.reuse, 0x800fffff, RZ, 0xc0, !PT ;  /* 0x800fffff07087812 */ /* 0x040fe200078ec0ff */
[----:B------:R-:W-:Y:S01]  /*2e30*/  IMAD.MOV.U32 R36, RZ, RZ, 0x1ca00000 ;  /* 0x1ca00000ff247424 */ /* 0x000fe200078e00ff */
[----:B------:R-:W-:Y:S02]  /*2e40*/  LOP3.LUT R34, R7, 0x7ff00000, RZ, 0xc0, !PT ;  /* 0x7ff0000007227812 */ /* 0x000fe400078ec0ff */
[----:B------:R-:W-:Y:S01]  /*2e50*/  LOP3.LUT R9, R8, 0x3ff00000, RZ, 0xfc, !PT ;  /* 0x3ff0000008097812 */ /* 0x000fe200078efcff */
[----:B------:R-:W-:-:S06]  /*2e60*/  IMAD.MOV.U32 R8, RZ, RZ, R6 ;  /* 0x000000ffff087224 */ /* 0x000fcc00078e0006 */
        /* <DEDUP_REMOVED lines=9> */
[----:B------:R-:W-:Y:S01]  /*2f00*/  ISETP.GE.U32.AND P2, PT, R35, R34, PT ;  /* 0x000000222300720c */ /* 0x000fe20003f46070 */
[----:B------:R-:W-:-:S03]  /*2f10*/  IMAD.MOV.U32 R37, RZ, RZ, R35 ;  /* 0x000000ffff257224 */ /* 0x000fc600078e0023 */
[----:B------:R-:W-:Y:S02]  /*2f20*/  SEL R31, R36, 0x63400000, !P2 ;  /* 0x63400000241f7807 */ /* 0x000fe40005000000 */
[----:B------:R-:W-:Y:S01]  /*2f30*/  DFMA R26, R28, R26, R28 ;  /* 0x0000001a1c1a722b */ /* 0x000fe2000000001c */
[----:B------:R-:W-:Y:S01]  /*2f40*/  FSETP.GEU.AND P2, PT, |R5|, 1.469367938527859385e-39, PT ;  /* 0x001000000500780b */ /* 0x000fe20003f4e200 */
[----:B------:R-:W-:Y:S01]  /*2f50*/  IMAD.MOV.U32 R28, RZ, RZ, R4 ;  /* 0x000000ffff1c7224 */ /* 0x000fe200078e0004 */
[----:B------:R-:W-:-:S11]  /*2f60*/  LOP3.LUT R29, R31, 0x800fffff, R5, 0xf8, !PT ;  /* 0x800fffff1f1d7812 */ /* 0x000fd600078ef805 */
[----:B------:R-:W-:Y:S05]  /*2f70*/  @P2 BRA `(.L_x_48) ;  /* 0x0000000000202947 */ /* 0x000fea0003800000 */
[----:B------:R-:W-:-:S04]  /*2f80*/  LOP3.LUT R30, R7, 0x7ff00000, RZ, 0xc0, !PT ;  /* 0x7ff00000071e7812 */ /* 0x000fc800078ec0ff */
[----:B------:R-:W-:Y:S01]  /*2f90*/  ISETP.GE.U32.AND P2, PT, R35, R30, PT ;  /* 0x0000001e2300720c */ /* 0x000fe20003f46070 */
[----:B------:R-:W-:-:S03]  /*2fa0*/  IMAD.MOV.U32 R30, RZ, RZ, RZ ;  /* 0x000000ffff1e7224 */ /* 0x000fc600078e00ff */
[----:B------:R-:W-:-:S04]  /*2fb0*/  SEL R31, R36, 0x63400000, !P2 ;  /* 0x63400000241f7807 */ /* 0x000fc80005000000 */
[----:B------:R-:W-:-:S04]  /*2fc0*/  LOP3.LUT R31, R31, 0x80000000, R5, 0xf8, !PT ;  /* 0x800000001f1f7812 */ /* 0x000fc800078ef805 */
[----:B------:R-:W-:-:S06]  /*2fd0*/  LOP3.LUT R31, R31, 0x100000, RZ, 0xfc, !PT ;  /* 0x001000001f1f7812 */ /* 0x000fcc00078efcff */
[----:B------:R-:W-:-:S10]  /*2fe0*/  DFMA R28, R28, 2, -R30 ;  /* 0x400000001c1c782b */ /* 0x000fd4000000081e */
[----:B------:R-:W-:-:S07]  /*2ff0*/  LOP3.LUT R37, R29, 0x7ff00000, RZ, 0xc0, !PT ;  /* 0x7ff000001d257812 */ /* 0x000fce00078ec0ff */
.L_x_48:
        /* <DEDUP_REMOVED lines=9> */
[----:B------:R-:W-:-:S04]  /*3090*/  LOP3.LUT R26, R7, 0x7ff00000, RZ, 0xc0, !PT ;  /* 0x7ff00000071a7812 */ /* 0x000fc800078ec0ff */
[CC--:B------:R-:W-:Y:S02]  /*30a0*/  VIADDMNMX R4, R35.reuse, -R26.reuse, 0xb9600000, !PT ;  /* 0xb960000023047446 */ /* 0x0c0fe4000780091a */
[----:B------:R-:W-:Y:S02]  /*30b0*/  ISETP.GE.U32.AND P0, PT, R35, R26, PT ;  /* 0x0000001a2300720c */ /* 0x000fe40003f06070 */
[----:B------:R-:W-:Y:S02]  /*30c0*/  VIMNMX R4, PT, PT, R4, 0x46a00000, PT ;  /* 0x46a0000004047848 */ /* 0x000fe40003fe0100 */
[----:B------:R-:W-:-:S05]  /*30d0*/  SEL R5, R36, 0x63400000, !P0 ;  /* 0x6340000024057807 */ /* 0x000fca0004000000 */
[----:B------:R-:W-:Y:S02]  /*30e0*/  IMAD.IADD R30, R4, 0x1, -R5 ;  /* 0x00000001041e7824 */ /* 0x000fe400078e0a05 */
[----:B------:R-:W-:Y:S02]  /*30f0*/  IMAD.MOV.U32 R4, RZ, RZ, RZ ;  /* 0x000000ffff047224 */ /* 0x000fe400078e00ff */
[----:B------:R-:W-:-:S06]  /*3100*/  VIADD R5, R30, 0x7fe00000 ;  /* 0x7fe000001e057836 */ /* 0x000fcc0000000000 */
[----:B------:R-:W-:-:S10]  /*3110*/  DMUL R26, R32, R4 ;  /* 0x00000004201a7228 */ /* 0x000fd40000000000 */
[----:B------:R-:W-:-:S13]  /*3120*/  FSETP.GTU.AND P0, PT, |R27|, 1.469367938527859385e-39, PT ;  /* 0x001000001b00780b */ /* 0x000fda0003f0c200 */
[----:B------:R-:W-:Y:S05]  /*3130*/  @P0 BRA `(.L_x_50) ;  /* 0x0000000000940947 */ /* 0x000fea0003800000 */
[----:B------:R-:W-:-:S06]  /*3140*/  DFMA R8, R32, -R8, R28 ;  /* 0x800000082008722b */ /* 0x000fcc000000001c */
[----:B------:R-:W-:-:S04]  /*3150*/  IMAD.MOV.U32 R8, RZ, RZ, RZ ;  /* 0x000000ffff087224 */ /* 0x000fc800078e00ff */
        /* <DEDUP_REMOVED lines=14> */
.L_x_49:
[----:B------:R-:W-:-:S14]  /*3240*/  DSETP.NAN.AND P0, PT, R4, R4, PT ;  /* 0x000000040400722a */ /* 0x000fdc0003f08000 */
[----:B------:R-:W-:Y:S05]  /*3250*/  @P0 BRA `(.L_x_51) ;  /* 0x0000000000440947 */ /* 0x000fea0003800000 */
[----:B------:R-:W-:-:S14]  /*3260*/  DSETP.NAN.AND P0, PT, R6, R6, PT ;  /* 0x000000060600722a */ /* 0x000fdc0003f08000 */
[----:B------:R-:W-:Y:S05]  /*3270*/  @P0 BRA `(.L_x_52) ;  /* 0x0000000000300947 */ /* 0x000fea0003800000 */
[----:B------:R-:W-:Y:S01]  /*3280*/  ISETP.NE.AND P0, PT, R37, R34, PT ;  /* 0x000000222500720c */ /* 0x000fe20003f05270 */
[----:B------:R-:W-:Y:S02]  /*3290*/  IMAD.MOV.U32 R26, RZ, RZ, 0x0 ;  /* 0x00000000ff1a7424 */ /* 0x000fe400078e00ff */
[----:B------:R-:W-:-:S10]  /*32a0*/  IMAD.MOV.U32 R27, RZ, RZ, -0x80000 ;  /* 0xfff80000ff1b7424 */ /* 0x000fd400078e00ff */
        /* <DEDUP_REMOVED lines=9> */
.L_x_52:
[----:B------:R-:W-:Y:S01]  /*3340*/  LOP3.LUT R27, R7, 0x80000, RZ, 0xfc, !PT ;  /* 0x00080000071b7812 */ /* 0x000fe200078efcff */
[----:B------:R-:W-:Y:S01]  /*3350*/  IMAD.MOV.U32 R26, RZ, RZ, R6 ;  /* 0x000000ffff1a7224 */ /* 0x000fe200078e0006 */
[----:B------:R-:W-:Y:S06]  /*3360*/  BRA `(.L_x_50) ;  /* 0x0000000000087947 */ /* 0x000fec0003800000 */
.L_x_51:
[----:B------:R-:W-:Y:S01]  /*3370*/  LOP3.LUT R27, R5, 0x80000, RZ, 0xfc, !PT ;  /* 0x00080000051b7812 */ /* 0x000fe200078efcff */
[----:B------:R-:W-:-:S07]  /*3380*/  IMAD.MOV.U32 R26, RZ, RZ, R4 ;  /* 0x000000ffff1a7224 */ /* 0x000fce00078e0004 */
.L_x_50:
[----:B------:R-:W-:Y:S02]  /*3390*/  IMAD.MOV.U32 R4, RZ, RZ, R2 ;  /* 0x000000ffff047224 */ /* 0x000fe400078e0002 */
[----:B------:R-:W-:-:S04]  /*33a0*/  IMAD.MOV.U32 R5, RZ, RZ, 0x0 ;  /* 0x00000000ff057424 */ /* 0x000fc800078e00ff */
[----:B------:R-:W-:Y:S05]  /*33b0*/  RET.REL.NODEC R4 `(mama_batch_f32) ;  /* 0xffffffcc04107950 */ /* 0x000fea0003c3ffff */
.L_x_53:
        /* <DEDUP_REMOVED lines=12> */
.L_x_57:


//--------------------- .nv.shared.reserved.0     --------------------------
	.section	.nv.shared.reserved.0,"aw",@nobits
	.weak		__nv_reservedSMEM_offset_0_alias
	.size		__nv_reservedSMEM_offset_0_alias, 0, 64
	.other		__nv_reservedSMEM_offset_0_alias,@"STO_CUDA_RESERVED_SHARED STV_DEFAULT"
__nv_reservedSMEM_offset_0_alias:
	.zero		0
	.zero		64


//--------------------- .nv.constant0.mama_many_series_one_param_f32 --------------------------
	.section	.nv.constant0.mama_many_series_one_param_f32,"a",@progbits
	.sectionflags	@""
	.align	4
.nv.constant0.mama_many_series_one_param_f32:
	.zero		944


//--------------------- .nv.constant0.mama_batch_f32 --------------------------
	.section	.nv.constant0.mama_batch_f32,"a",@progbits
	.sectionflags	@""
	.align	4
.nv.constant0.mama_batch_f32:
	.zero		952


//--------------------- SYMBOLS --------------------------

	.type		.nv.reservedSmem.offset0,@object
	.size		.nv.reservedSmem.offset0,0x4
